//
// Generated by NVIDIA NVVM Compiler
//
// Compiler Build ID: CL-36424714
// Cuda compilation tools, release 13.0, V13.0.88
// Based on NVVM 20.0.0
//

.version 9.0
.target sm_100
.address_size 64

	// .globl	_Z7computefffiifffffffffffff
.extern .func  (.param .b32 func_retval0) vprintf
(
	.param .b64 vprintf_param_0,
	.param .b64 vprintf_param_1
)
;
.global .align 1 .b8 $str[7] = {37, 46, 49, 55, 103, 10};
.global .align 4 .b8 __cudart_i2opi_f[24] = {65, 144, 67, 60, 153, 149, 98, 219, 192, 221, 52, 245, 209, 87, 39, 252, 41, 21, 68, 78, 110, 131, 249, 162};

.visible .entry _Z7computefffiifffffffffffff(
	.param .f32 _Z7computefffiifffffffffffff_param_0,
	.param .f32 _Z7computefffiifffffffffffff_param_1,
	.param .f32 _Z7computefffiifffffffffffff_param_2,
	.param .u32 _Z7computefffiifffffffffffff_param_3,
	.param .u32 _Z7computefffiifffffffffffff_param_4,
	.param .f32 _Z7computefffiifffffffffffff_param_5,
	.param .f32 _Z7computefffiifffffffffffff_param_6,
	.param .f32 _Z7computefffiifffffffffffff_param_7,
	.param .f32 _Z7computefffiifffffffffffff_param_8,
	.param .f32 _Z7computefffiifffffffffffff_param_9,
	.param .f32 _Z7computefffiifffffffffffff_param_10,
	.param .f32 _Z7computefffiifffffffffffff_param_11,
	.param .f32 _Z7computefffiifffffffffffff_param_12,
	.param .f32 _Z7computefffiifffffffffffff_param_13,
	.param .f32 _Z7computefffiifffffffffffff_param_14,
	.param .f32 _Z7computefffiifffffffffffff_param_15,
	.param .f32 _Z7computefffiifffffffffffff_param_16,
	.param .f32 _Z7computefffiifffffffffffff_param_17
)
{
	.local .align 8 .b8 	__local_depot0[40];
	.reg .b64 	%SP;
	.reg .b64 	%SPL;
	.reg .pred 	%p<19>;
	.reg .b32 	%r<53>;
	.reg .b32 	%f<157>;
	.reg .b64 	%rd<25>;
	.reg .b64 	%fd<4>;

	mov.u64 	%SPL, __local_depot0;
	cvta.local.u64 	%SP, %SPL;
	ld.param.f32 	%f156, [_Z7computefffiifffffffffffff_param_0];
	ld.param.f32 	%f24, [_Z7computefffiifffffffffffff_param_1];
	ld.param.f32 	%f13, [_Z7computefffiifffffffffffff_param_2];
	ld.param.u32 	%r15, [_Z7computefffiifffffffffffff_param_3];
	ld.param.u32 	%r16, [_Z7computefffiifffffffffffff_param_4];
	ld.param.f32 	%f14, [_Z7computefffiifffffffffffff_param_5];
	ld.param.f32 	%f15, [_Z7computefffiifffffffffffff_param_6];
	ld.param.f32 	%f16, [_Z7computefffiifffffffffffff_param_7];
	ld.param.f32 	%f17, [_Z7computefffiifffffffffffff_param_9];
	ld.param.f32 	%f18, [_Z7computefffiifffffffffffff_param_10];
	ld.param.f32 	%f19, [_Z7computefffiifffffffffffff_param_11];
	ld.param.f32 	%f20, [_Z7computefffiifffffffffffff_param_12];
	ld.param.f32 	%f21, [_Z7computefffiifffffffffffff_param_13];
	ld.param.f32 	%f22, [_Z7computefffiifffffffffffff_param_14];
	ld.param.f32 	%f23, [_Z7computefffiifffffffffffff_param_17];
	add.u64 	%rd1, %SPL, 0;
	mul.f32 	%f1, %f24, 0f8000005E;
	mul.f32 	%f25, %f1, 0f3F22F983;
	cvt.rni.s32.f32 	%r52, %f25;
	cvt.rn.f32.s32 	%f26, %r52;
	fma.rn.f32 	%f27, %f26, 0fBFC90FDA, %f1;
	fma.rn.f32 	%f28, %f26, 0fB3A22168, %f27;
	fma.rn.f32 	%f154, %f26, 0fA7C234C5, %f28;
	abs.f32 	%f3, %f1;
	setp.ltu.f32 	%p1, %f3, 0f47CE4780;
	@%p1 bra 	$L__BB0_8;
	setp.neu.f32 	%p2, %f3, 0f7F800000;
	@%p2 bra 	$L__BB0_3;
	mov.f32 	%f31, 0f00000000;
	mul.rn.f32 	%f154, %f1, %f31;
	mov.b32 	%r52, 0;
	bra.uni 	$L__BB0_8;
$L__BB0_3:
	mov.b32 	%r2, %f1;
	shl.b32 	%r18, %r2, 8;
	or.b32  	%r3, %r18, -2147483648;
	mov.b64 	%rd24, 0;
	mov.b32 	%r49, 0;
	mov.u64 	%rd22, __cudart_i2opi_f;
	mov.u64 	%rd23, %rd1;
$L__BB0_4:
	.pragma "nounroll";
	ld.global.nc.u32 	%r19, [%rd22];
	mad.wide.u32 	%rd12, %r19, %r3, %rd24;
	shr.u64 	%rd24, %rd12, 32;
	st.local.u32 	[%rd23], %rd12;
	add.s32 	%r49, %r49, 1;
	add.s64 	%rd23, %rd23, 4;
	add.s64 	%rd22, %rd22, 4;
	setp.ne.s32 	%p3, %r49, 6;
	@%p3 bra 	$L__BB0_4;
	shr.u32 	%r20, %r2, 23;
	st.local.u32 	[%rd1+24], %rd24;
	and.b32  	%r6, %r20, 31;
	and.b32  	%r21, %r20, 224;
	add.s32 	%r22, %r21, -128;
	shr.u32 	%r23, %r22, 5;
	mul.wide.u32 	%rd13, %r23, 4;
	sub.s64 	%rd8, %rd1, %rd13;
	ld.local.u32 	%r50, [%rd8+24];
	ld.local.u32 	%r51, [%rd8+20];
	setp.eq.s32 	%p4, %r6, 0;
	@%p4 bra 	$L__BB0_7;
	shf.l.wrap.b32 	%r50, %r51, %r50, %r6;
	ld.local.u32 	%r24, [%rd8+16];
	shf.l.wrap.b32 	%r51, %r24, %r51, %r6;
$L__BB0_7:
	shr.u32 	%r25, %r50, 30;
	shf.l.wrap.b32 	%r26, %r51, %r50, 2;
	shl.b32 	%r27, %r51, 2;
	shr.u32 	%r28, %r26, 31;
	add.s32 	%r29, %r28, %r25;
	neg.s32 	%r30, %r29;
	setp.lt.s32 	%p5, %r2, 0;
	selp.b32 	%r52, %r30, %r29, %p5;
	xor.b32  	%r31, %r26, %r2;
	shr.s32 	%r32, %r26, 31;
	xor.b32  	%r33, %r32, %r26;
	xor.b32  	%r34, %r32, %r27;
	cvt.u64.u32 	%rd14, %r33;
	shl.b64 	%rd15, %rd14, 32;
	cvt.u64.u32 	%rd16, %r34;
	or.b64  	%rd17, %rd15, %rd16;
	cvt.rn.f64.s64 	%fd1, %rd17;
	mul.f64 	%fd2, %fd1, 0d3BF921FB54442D19;
	cvt.rn.f32.f64 	%f29, %fd2;
	neg.f32 	%f30, %f29;
	setp.lt.s32 	%p6, %r31, 0;
	selp.f32 	%f154, %f30, %f29, %p6;
$L__BB0_8:
	add.s32 	%r36, %r52, 1;
	mul.rn.f32 	%f32, %f154, %f154;
	and.b32  	%r37, %r52, 1;
	setp.eq.b32 	%p7, %r37, 1;
	selp.f32 	%f33, %f154, 0f3F800000, %p7;
	fma.rn.f32 	%f34, %f32, %f33, 0f00000000;
	fma.rn.f32 	%f35, %f32, 0f37CBAC00, 0fBAB607ED;
	selp.f32 	%f36, 0fB94D4153, %f35, %p7;
	selp.f32 	%f37, 0f3C0885E4, 0f3D2AAABB, %p7;
	fma.rn.f32 	%f38, %f36, %f32, %f37;
	selp.f32 	%f39, 0fBE2AAAA8, 0fBEFFFFFF, %p7;
	fma.rn.f32 	%f40, %f38, %f32, %f39;
	fma.rn.f32 	%f41, %f40, %f34, %f33;
	and.b32  	%r38, %r36, 2;
	setp.eq.s32 	%p8, %r38, 0;
	mov.f32 	%f42, 0f00000000;
	sub.f32 	%f43, %f42, %f41;
	selp.f32 	%f44, %f41, %f43, %p8;
	setp.gtu.f32 	%p9, %f156, %f44;
	@%p9 bra 	$L__BB0_13;
	div.rn.f32 	%f45, %f13, 0fB5AF12D8;
	fma.rn.f32 	%f46, %f45, 0f3BBB989D, 0f3F000000;
	cvt.sat.f32.f32 	%f47, %f46;
	mov.f32 	%f48, 0f4B400001;
	mov.f32 	%f49, 0f437C0000;
	fma.rm.f32 	%f50, %f47, %f49, %f48;
	add.f32 	%f51, %f50, 0fCB40007F;
	neg.f32 	%f52, %f51;
	fma.rn.f32 	%f53, %f45, 0f3FB8AA3B, %f52;
	fma.rn.f32 	%f54, %f45, 0f32A57060, %f53;
	mov.b32 	%r39, %f50;
	shl.b32 	%r40, %r39, 23;
	mov.b32 	%f55, %r40;
	ex2.approx.ftz.f32 	%f56, %f54;
	mul.f32 	%f57, %f56, %f55;
	mov.f32 	%f58, 0f40800000;
	mul.rn.f32 	%f59, %f57, %f58;
	mov.f32 	%f60, 0f3F800000;
	mul.rn.f32 	%f61, %f59, %f60;
	mul.rn.f32 	%f62, %f61, %f60;
	mul.rn.f32 	%f63, %f62, %f60;
	add.f32 	%f64, %f63, 0fB7375517;
	setp.neu.f32 	%p10, %f156, %f64;
	@%p10 bra 	$L__BB0_13;
	fma.rn.f32 	%f65, %f14, 0f0000245D, 0f3E24A622;
	add.f32 	%f66, %f65, 0f0000000B;
	add.f32 	%f67, %f15, 0f000003AE;
	abs.f32 	%f68, %f67;
	setp.gt.f32 	%p11, %f68, 0f7B5E056E;
	max.f32 	%f69, %f68, 0f7B5E056E;
	selp.f32 	%f70, 0f7B5E056E, %f68, %p11;
	div.rn.f32 	%f71, %f70, %f69;
	mul.f32 	%f72, %f71, %f71;
	fma.rn.f32 	%f73, %f72, 0f3B33710B, 0fBC807748;
	fma.rn.f32 	%f74, %f73, %f72, 0f3D2CDAB2;
	fma.rn.f32 	%f75, %f74, %f72, 0fBD992D10;
	fma.rn.f32 	%f76, %f75, %f72, 0f3DD9EA6C;
	fma.rn.f32 	%f77, %f76, %f72, 0fBE117CB1;
	fma.rn.f32 	%f78, %f77, %f72, 0f3E4CBCE0;
	fma.rn.f32 	%f79, %f78, %f72, 0fBEAAAA7D;
	mul.f32 	%f80, %f72, %f79;
	fma.rn.f32 	%f81, %f80, %f71, %f71;
	fma.rn.f32 	%f82, 0f3F6EE581, 0f3FD774EB, %f81;
	neg.f32 	%f83, %f81;
	fma.rn.f32 	%f84, 0f3FEEE581, 0f3FD774EB, %f83;
	selp.f32 	%f85, %f82, %f84, %p11;
	setp.eq.f32 	%p12, %f68, 0f7B5E056E;
	selp.f32 	%f86, 0f4016CBE4, %f85, %p12;
	add.f32 	%f87, %f68, 0f7B5E056E;
	abs.f32 	%f88, %f87;
	setp.nan.f32 	%p13, %f88, %f88;
	copysign.f32 	%f89, %f67, %f86;
	selp.f32 	%f90, %f87, %f89, %p13;
	fma.rn.f32 	%f91, %f66, 0f00000000, %f90;
	mul.f32 	%f92, %f16, 0fF9C6E507;
	fma.rn.f32 	%f93, %f92, 0f3BBB989D, 0f3F000000;
	cvt.sat.f32.f32 	%f94, %f93;
	mov.f32 	%f95, 0f4B400001;
	mov.f32 	%f96, 0f437C0000;
	fma.rm.f32 	%f97, %f94, %f96, %f95;
	add.f32 	%f98, %f97, 0fCB40007F;
	neg.f32 	%f99, %f98;
	fma.rn.f32 	%f100, %f92, 0f3FB8AA3B, %f99;
	fma.rn.f32 	%f101, %f92, 0f32A57060, %f100;
	mov.b32 	%r41, %f97;
	shl.b32 	%r42, %r41, 23;
	mov.b32 	%f102, %r42;
	ex2.approx.ftz.f32 	%f103, %f101;
	mul.f32 	%f104, %f103, %f102;
	mul.f32 	%f105, %f104, 0f7B91F26D;
	setp.gtu.f32 	%p14, %f91, %f105;
	mul.f32 	%f106, %f17, 0fF9DD481A;
	selp.f32 	%f155, %f91, %f106, %p14;
	setp.lt.s32 	%p15, %r15, 1;
	@%p15 bra 	$L__BB0_12;
	mul.f32 	%f107, %f18, 0fF83F03E9;
	neg.f32 	%f108, %f20;
	mul.f32 	%f109, %f19, %f108;
	fma.rn.f32 	%f110, %f109, 0f3BBB989D, 0f3F000000;
	cvt.sat.f32.f32 	%f111, %f110;
	mov.f32 	%f112, 0f4B400001;
	mov.f32 	%f113, 0f437C0000;
	fma.rm.f32 	%f114, %f111, %f113, %f112;
	add.f32 	%f115, %f114, 0fCB40007F;
	neg.f32 	%f116, %f115;
	fma.rn.f32 	%f117, %f109, 0f3FB8AA3B, %f116;
	fma.rn.f32 	%f118, %f109, 0f32A57060, %f117;
	mov.b32 	%r43, %f114;
	shl.b32 	%r44, %r43, 23;
	mov.b32 	%f119, %r44;
	ex2.approx.ftz.f32 	%f120, %f118;
	mul.f32 	%f121, %f120, %f119;
	sqrt.rn.f32 	%f122, %f121;
	abs.f32 	%f123, %f122;
	mov.f32 	%f124, 0f3FB8AA3B;
	mul.rn.f32 	%f125, %f123, %f124;
	cvt.rzi.f32.f32 	%f126, %f125;
	abs.f32 	%f127, %f126;
	setp.gt.f32 	%p16, %f127, 0f42FC0000;
	mov.f32 	%f128, 0f42FC0000;
	copysign.f32 	%f129, %f126, %f128;
	selp.f32 	%f130, %f129, %f126, %p16;
	fma.rn.f32 	%f131, %f130, 0fBF317218, %f123;
	fma.rn.f32 	%f132, %f130, 0f3102E308, %f131;
	mul.f32 	%f133, %f132, 0f3FB8AA3B;
	add.f32 	%f134, %f130, 0f4B40007D;
	mov.b32 	%r45, %f134;
	shl.b32 	%r46, %r45, 23;
	mov.b32 	%f135, %r46;
	ex2.approx.ftz.f32 	%f136, %f133;
	mul.f32 	%f137, %f136, %f135;
	mov.f32 	%f138, 0fBE000000;
	div.approx.ftz.f32 	%f139, %f138, %f137;
	fma.rn.f32 	%f140, %f137, 0f40000000, %f139;
	mul.f32 	%f141, %f122, %f122;
	fma.rn.f32 	%f142, %f141, 0f363D0ADA, 0f394FFF49;
	fma.rn.f32 	%f143, %f142, %f141, 0f3C08889A;
	fma.rn.f32 	%f144, %f143, %f141, 0f3E2AAAAB;
	mul.f32 	%f145, %f141, %f144;
	fma.rn.f32 	%f146, %f145, %f122, %f122;
	setp.ge.f32 	%p17, %f123, 0f3F800000;
	copysign.f32 	%f147, %f122, %f140;
	selp.f32 	%f148, %f147, %f146, %p17;
	sub.f32 	%f149, %f107, %f148;
	add.f32 	%f150, %f22, 0f7A16AD53;
	sqrt.rn.f32 	%f151, %f150;
	add.f32 	%f152, %f21, %f151;
	add.f32 	%f155, %f152, %f149;
$L__BB0_12:
	setp.gt.s32 	%p18, %r16, 0;
	mul.f32 	%f153, %f23, 0f00000007;
	selp.f32 	%f156, %f153, %f155, %p18;
$L__BB0_13:
	add.u64 	%rd18, %SP, 32;
	add.u64 	%rd19, %SPL, 32;
	cvt.f64.f32 	%fd3, %f156;
	st.local.f64 	[%rd19], %fd3;
	mov.u64 	%rd20, $str;
	cvta.global.u64 	%rd21, %rd20;
	{ // callseq 0, 0
	.param .b64 param0;
	st.param.b64 	[param0], %rd21;
	.param .b64 param1;
	st.param.b64 	[param1], %rd18;
	.param .b32 retval0;
	call.uni (retval0), 
	vprintf, 
	(
	param0, 
	param1
	);
	ld.param.b32 	%r47, [retval0];
	} // callseq 0
	ret;

}


// ===== COMPILED SASS (sm_100) =====

	.target	sm_100

	.elftype	@"ET_EXEC"


//--------------------- .note.nv.tkinfo           --------------------------
	.section	.note.nv.tkinfo,"",@"SHT_NOTE"
	.sectionflags	@"SHF_NOTE_NV_TKINFO"
	.tkinfo
        /*0018*/ 	.word	0x00000002
        /*0030*/ 	.string	""
        /*0030*/ 	.string	"ptxas"
        /*0030*/ 	.string	"Cuda compilation tools, release 13.0, V13.0.88"
        /*0030*/ 	.string	"Build cuda_13.0.r13.0/compiler.36424714_0"
        /*0030*/ 	.string	"-arch sm_100 -m 64 "



//--------------------- .note.nv.cuinfo           --------------------------
	.section	.note.nv.cuinfo,"",@"SHT_NOTE"
	.sectionflags	@"SHF_NOTE_NV_CUINFO"
        /*0018*/ 	.short	0x0002
        /*001a*/ 	.short	0x0064
        /*001c*/ 	.short	0x0082
	.zero		2


//--------------------- .nv.info                  --------------------------
	.section	.nv.info,"",@"SHT_CUDA_INFO"
	.align	4


	//----- nvinfo : EIATTR_REGCOUNT
	.align		4
        /*0000*/ 	.byte	0x04, 0x2f
        /*0002*/ 	.short	(.L_3 - .L_2)
	.align		4
.L_2:
        /*0004*/ 	.word	index@(_Z7computefffiifffffffffffff)
        /*0008*/ 	.word	0x00000018


	//----- nvinfo : EIATTR_FRAME_SIZE
	.align		4
.L_3:
        /*000c*/ 	.byte	0x04, 0x11
        /*000e*/ 	.short	(.L_5 - .L_4)
	.align		4
.L_4:
        /*0010*/ 	.word	index@($__internal_1_$__cuda_sm3x_div_rn_noftz_f32_slowpath)
        /*0014*/ 	.word	0x00000028


	//----- nvinfo : EIATTR_FRAME_SIZE
	.align		4
.L_5:
        /*0018*/ 	.byte	0x04, 0x11
        /*001a*/ 	.short	(.L_7 - .L_6)
	.align		4
.L_6:
        /*001c*/ 	.word	index@($__internal_0_$__cuda_sm20_sqrt_rn_f32_slowpath)
        /*0020*/ 	.word	0x00000028


	//----- nvinfo : EIATTR_FRAME_SIZE
	.align		4
.L_7:
        /*0024*/ 	.byte	0x04, 0x11
        /*0026*/ 	.short	(.L_9 - .L_8)
	.align		4
.L_8:
        /*0028*/ 	.word	index@(_Z7computefffiifffffffffffff)
        /*002c*/ 	.word	0x00000028


	//----- nvinfo : EIATTR_MIN_STACK_SIZE
	.align		4
.L_9:
        /*0030*/ 	.byte	0x04, 0x12
        /*0032*/ 	.short	(.L_11 - .L_10)
	.align		4
.L_10:
        /*0034*/ 	.word	index@(_Z7computefffiifffffffffffff)
        /*0038*/ 	.word	0x00000028
.L_11:


//--------------------- .nv.compat                --------------------------
	.section	.nv.compat,"",@"SHT_CUDA_COMPAT_INFO"
	.align	4
        /*0000*/ 	.byte	0x02, 0x09, 0x00, 0x00, 0x02, 0x02, 0x01, 0x00, 0x02, 0x05, 0x05, 0x00, 0x03, 0x07, 0x01, 0x01
        /*0010*/ 	.byte	0x02, 0x03, 0x00, 0x00, 0x02, 0x06, 0x01, 0x00, 0x04, 0x0b, 0x08, 0x00, 0x01, 0x00, 0x00, 0x00
        /*0020*/ 	.byte	0x00, 0x00, 0x00, 0x00


//--------------------- .nv.info._Z7computefffiifffffffffffff --------------------------
	.section	.nv.info._Z7computefffiifffffffffffff,"",@"SHT_CUDA_INFO"
	.sectionflags	@""
	.align	4


	//----- nvinfo : EIATTR_CUDA_API_VERSION
	.align		4
        /*0000*/ 	.byte	0x04, 0x37
        /*0002*/ 	.short	(.L_13 - .L_12)
.L_12:
        /*0004*/ 	.word	0x00000082


	//----- nvinfo : EIATTR_KPARAM_INFO
	.align		4
.L_13:
        /*0008*/ 	.byte	0x04, 0x17
        /*000a*/ 	.short	(.L_15 - .L_14)
.L_14:
        /*000c*/ 	.word	0x00000000
        /*0010*/ 	.short	0x0011
        /*0012*/ 	.short	0x0044
        /*0014*/ 	.byte	0x00, 0xf0, 0x11, 0x00


	//----- nvinfo : EIATTR_KPARAM_INFO
	.align		4
.L_15:
        /*0018*/ 	.byte	0x04, 0x17
        /*001a*/ 	.short	(.L_17 - .L_16)
.L_16:
        /*001c*/ 	.word	0x00000000
        /*0020*/ 	.short	0x0010
        /*0022*/ 	.short	0x0040
        /*0024*/ 	.byte	0x00, 0xf0, 0x11, 0x00


	//----- nvinfo : EIATTR_KPARAM_INFO
	.align		4
.L_17:
        /*0028*/ 	.byte	0x04, 0x17
        /*002a*/ 	.short	(.L_19 - .L_18)
.L_18:
        /*002c*/ 	.word	0x00000000
        /*0030*/ 	.short	0x000f
        /*0032*/ 	.short	0x003c
        /*0034*/ 	.byte	0x00, 0xf0, 0x11, 0x00


	//----- nvinfo : EIATTR_KPARAM_INFO
	.align		4
.L_19:
        /*0038*/ 	.byte	0x04, 0x17
        /*003a*/ 	.short	(.L_21 - .L_20)
.L_20:
        /*003c*/ 	.word	0x00000000
        /*0040*/ 	.short	0x000e
        /*0042*/ 	.short	0x0038
        /*0044*/ 	.byte	0x00, 0xf0, 0x11, 0x00


	//----- nvinfo : EIATTR_KPARAM_INFO
	.align		4
.L_21:
        /*0048*/ 	.byte	0x04, 0x17
        /*004a*/ 	.short	(.L_23 - .L_22)
.L_22:
        /*004c*/ 	.word	0x00000000
        /*0050*/ 	.short	0x000d
        /*0052*/ 	.short	0x0034
        /*0054*/ 	.byte	0x00, 0xf0, 0x11, 0x00


	//----- nvinfo : EIATTR_KPARAM_INFO
	.align		4
.L_23:
        /*0058*/ 	.byte	0x04, 0x17
        /*005a*/ 	.short	(.L_25 - .L_24)
.L_24:
        /*005c*/ 	.word	0x00000000
        /*0060*/ 	.short	0x000c
        /*0062*/ 	.short	0x0030
        /*0064*/ 	.byte	0x00, 0xf0, 0x11, 0x00


	//----- nvinfo : EIATTR_KPARAM_INFO
	.align		4
.L_25:
        /*0068*/ 	.byte	0x04, 0x17
        /*006a*/ 	.short	(.L_27 - .L_26)
.L_26:
        /*006c*/ 	.word	0x00000000
        /*0070*/ 	.short	0x000b
        /*0072*/ 	.short	0x002c
        /*0074*/ 	.byte	0x00, 0xf0, 0x11, 0x00


	//----- nvinfo : EIATTR_KPARAM_INFO
	.align		4
.L_27:
        /*0078*/ 	.byte	0x04, 0x17
        /*007a*/ 	.short	(.L_29 - .L_28)
.L_28:
        /*007c*/ 	.word	0x00000000
        /*0080*/ 	.short	0x000a
        /*0082*/ 	.short	0x0028
        /*0084*/ 	.byte	0x00, 0xf0, 0x11, 0x00


	//----- nvinfo : EIATTR_KPARAM_INFO
	.align		4
.L_29:
        /*0088*/ 	.byte	0x04, 0x17
        /*008a*/ 	.short	(.L_31 - .L_30)
.L_30:
        /*008c*/ 	.word	0x00000000
        /*0090*/ 	.short	0x0009
        /*0092*/ 	.short	0x0024
        /*0094*/ 	.byte	0x00, 0xf0, 0x11, 0x00


	//----- nvinfo : EIATTR_KPARAM_INFO
	.align		4
.L_31:
        /*0098*/ 	.byte	0x04, 0x17
        /*009a*/ 	.short	(.L_33 - .L_32)
.L_32:
        /*009c*/ 	.word	0x00000000
        /*00a0*/ 	.short	0x0008
        /*00a2*/ 	.short	0x0020
        /*00a4*/ 	.byte	0x00, 0xf0, 0x11, 0x00


	//----- nvinfo : EIATTR_KPARAM_INFO
	.align		4
.L_33:
        /*00a8*/ 	.byte	0x04, 0x17
        /*00aa*/ 	.short	(.L_35 - .L_34)
.L_34:
        /*00ac*/ 	.word	0x00000000
        /*00b0*/ 	.short	0x0007
        /*00b2*/ 	.short	0x001c
        /*00b4*/ 	.byte	0x00, 0xf0, 0x11, 0x00


	//----- nvinfo : EIATTR_KPARAM_INFO
	.align		4
.L_35:
        /*00b8*/ 	.byte	0x04, 0x17
        /*00ba*/ 	.short	(.L_37 - .L_36)
.L_36:
        /*00bc*/ 	.word	0x00000000
        /*00c0*/ 	.short	0x0006
        /*00c2*/ 	.short	0x0018
        /*00c4*/ 	.byte	0x00, 0xf0, 0x11, 0x00


	//----- nvinfo : EIATTR_KPARAM_INFO
	.align		4
.L_37:
        /*00c8*/ 	.byte	0x04, 0x17
        /*00ca*/ 	.short	(.L_39 - .L_38)
.L_38:
        /*00cc*/ 	.word	0x00000000
        /*00d0*/ 	.short	0x0005
        /*00d2*/ 	.short	0x0014
        /*00d4*/ 	.byte	0x00, 0xf0, 0x11, 0x00


	//----- nvinfo : EIATTR_KPARAM_INFO
	.align		4
.L_39:
        /*00d8*/ 	.byte	0x04, 0x17
        /*00da*/ 	.short	(.L_41 - .L_40)
.L_40:
        /*00dc*/ 	.word	0x00000000
        /*00e0*/ 	.short	0x0004
        /*00e2*/ 	.short	0x0010
        /*00e4*/ 	.byte	0x00, 0xf0, 0x11, 0x00


	//----- nvinfo : EIATTR_KPARAM_INFO
	.align		4
.L_41:
        /*00e8*/ 	.byte	0x04, 0x17
        /*00ea*/ 	.short	(.L_43 - .L_42)
.L_42:
        /*00ec*/ 	.word	0x00000000
        /*00f0*/ 	.short	0x0003
        /*00f2*/ 	.short	0x000c
        /*00f4*/ 	.byte	0x00, 0xf0, 0x11, 0x00


	//----- nvinfo : EIATTR_KPARAM_INFO
	.align		4
.L_43:
        /*00f8*/ 	.byte	0x04, 0x17
        /*00fa*/ 	.short	(.L_45 - .L_44)
.L_44:
        /*00fc*/ 	.word	0x00000000
        /*0100*/ 	.short	0x0002
        /*0102*/ 	.short	0x0008
        /*0104*/ 	.byte	0x00, 0xf0, 0x11, 0x00


	//----- nvinfo : EIATTR_KPARAM_INFO
	.align		4
.L_45:
        /*0108*/ 	.byte	0x04, 0x17
        /*010a*/ 	.short	(.L_47 - .L_46)
.L_46:
        /*010c*/ 	.word	0x00000000
        /*0110*/ 	.short	0x0001
        /*0112*/ 	.short	0x0004
        /*0114*/ 	.byte	0x00, 0xf0, 0x11, 0x00


	//----- nvinfo : EIATTR_KPARAM_INFO
	.align		4
.L_47:
        /*0118*/ 	.byte	0x04, 0x17
        /*011a*/ 	.short	(.L_49 - .L_48)
.L_48:
        /*011c*/ 	.word	0x00000000
        /*0120*/ 	.short	0x0000
        /*0122*/ 	.short	0x0000
        /*0124*/ 	.byte	0x00, 0xf0, 0x11, 0x00


	//----- nvinfo : EIATTR_SPARSE_MMA_MASK
	.align		4
.L_49:
        /*0128*/ 	.byte	0x03, 0x50
        /*012a*/ 	.short	0x0000


	//----- nvinfo : EIATTR_MAXREG_COUNT
	.align		4
        /*012c*/ 	.byte	0x03, 0x1b
        /*012e*/ 	.short	0x00ff


	//----- nvinfo : EIATTR_EXTERNS
	.align		4
        /*0130*/ 	.byte	0x04, 0x0f
        /*0132*/ 	.short	(.L_51 - .L_50)


	//   ....[0]....
	.align		4
.L_50:
        /*0134*/ 	.word	index@(vprintf)


	//----- nvinfo : EIATTR_MERCURY_ISA_VERSION
	.align		4
.L_51:
        /*0138*/ 	.byte	0x03, 0x5f
        /*013a*/ 	.short	0x0101


	//----- nvinfo : EIATTR_VRC_CTA_INIT_COUNT
	.align		4
        /*013c*/ 	.byte	0x02, 0x4a
	.zero		1
	.zero		1


	//----- nvinfo : EIATTR_SYSCALL_OFFSETS
	.align		4
        /*0140*/ 	.byte	0x04, 0x46
        /*0142*/ 	.short	(.L_53 - .L_52)


	//   ....[0]....
.L_52:
        /*0144*/ 	.word	0x000010d0


	//----- nvinfo : EIATTR_EXIT_INSTR_OFFSETS
	.align		4
.L_53:
        /*0148*/ 	.byte	0x04, 0x1c
        /*014a*/ 	.short	(.L_55 - .L_54)


	//   ....[0]....
.L_54:
        /*014c*/ 	.word	0x000010e0


	//----- nvinfo : EIATTR_CRS_STACK_SIZE
	.align		4
.L_55:
        /*0150*/ 	.byte	0x04, 0x1e
        /*0152*/ 	.short	(.L_57 - .L_56)
.L_56:
        /*0154*/ 	.word	0x00000000


	//----- nvinfo : EIATTR_CBANK_PARAM_SIZE
	.align		4
.L_57:
        /*0158*/ 	.byte	0x03, 0x19
        /*015a*/ 	.short	0x0048


	//----- nvinfo : EIATTR_PARAM_CBANK
	.align		4
        /*015c*/ 	.byte	0x04, 0x0a
        /*015e*/ 	.short	(.L_59 - .L_58)
	.align		4
.L_58:
        /*0160*/ 	.word	index@(.nv.constant0._Z7computefffiifffffffffffff)
        /*0164*/ 	.short	0x0380
        /*0166*/ 	.short	0x0048


	//----- nvinfo : EIATTR_SW_WAR
	.align		4
.L_59:
        /*0168*/ 	.byte	0x04, 0x36
        /*016a*/ 	.short	(.L_61 - .L_60)
.L_60:
        /*016c*/ 	.word	0x00000008
.L_61:


//--------------------- .nv.callgraph             --------------------------
	.section	.nv.callgraph,"",@"SHT_CUDA_CALLGRAPH"
	.align	4
	.sectionentsize	8
	.align		4
        /*0000*/ 	.word	0x00000000
	.align		4
        /*0004*/ 	.word	0xffffffff
	.align		4
        /*0008*/ 	.word	index@(_Z7computefffiifffffffffffff)
	.align		4
        /*000c*/ 	.word	index@(vprintf)
	.align		4
        /*0010*/ 	.word	0x00000000
	.align		4
        /*0014*/ 	.word	0xfffffffe
	.align		4
        /*0018*/ 	.word	0x00000000
	.align		4
        /*001c*/ 	.word	0xfffffffd
	.align		4
        /*0020*/ 	.word	0x00000000
	.align		4
        /*0024*/ 	.word	0xfffffffc


//--------------------- .nv.constant4             --------------------------
	.section	.nv.constant4,"a",@progbits
	.align	8
	.align		8
.nv.constant4:
        /*0000*/ 	.dword	vprintf
	.align		8
        /*0008*/ 	.dword	$str
	.align		8
        /*0010*/ 	.dword	__cudart_i2opi_f


//--------------------- .text._Z7computefffiifffffffffffff --------------------------
	.section	.text._Z7computefffiifffffffffffff,"ax",@progbits
	.align	128
        .global         _Z7computefffiifffffffffffff
        .type           _Z7computefffiifffffffffffff,@function
        .size           _Z7computefffiifffffffffffff,(.L_x_26 - _Z7computefffiifffffffffffff)
        .other          _Z7computefffiifffffffffffff,@"STO_CUDA_ENTRY STV_DEFAULT"
_Z7computefffiifffffffffffff:
.text._Z7computefffiifffffffffffff:
[----:B------:R-:W0:Y:S08]  /*0000*/  LDC R1, c[0x0][0x37c] ;  /* 0x0000df00ff017b82 */ /* 0x000e300000000800 */
[----:B------:R-:W1:Y:S01]  /*0010*/  LDC R7, c[0x0][0x384] ;  /* 0x0000e100ff077b82 */ /* 0x000e620000000800 */
[----:B------:R-:W2:Y:S01]  /*0020*/  LDCU UR4, c[0x0][0x380] ;  /* 0x00007000ff0477ac */ /* 0x000ea20008000800 */
[----:B0-----:R-:W-:Y:S01]  /*0030*/  IADD3 R1, PT, PT, R1, -0x28, RZ ;  /* 0xffffffd801017810 */ /* 0x001fe20007ffe0ff */
[----:B------:R-:W0:Y:S05]  /*0040*/  LDCU UR5, c[0x0][0x2fc] ;  /* 0x00005f80ff0577ac */ /* 0x000e2a0008000800 */
[----:B------:R-:W3:Y:S01]  /*0050*/  LDC R6, c[0x0][0x2f8] ;  /* 0x0000be00ff067b82 */ /* 0x000ee20000000800 */
[----:B-1----:R-:W-:-:S04]  /*0060*/  FMUL R7, R7, -1.3172205564653280467e-43 ;  /* 0x8000005e07077820 */ /* 0x002fc80000400000 */
[C---:B------:R-:W-:Y:S01]  /*0070*/  FMUL R2, R7.reuse, 0.63661974668502807617 ;  /* 0x3f22f98307027820 */ /* 0x040fe20000400000 */
[----:B------:R-:W-:-:S05]  /*0080*/  FSETP.GE.AND P0, PT, |R7|, 105615, PT ;  /* 0x47ce47800700780b */ /* 0x000fca0003f06200 */
[----:B------:R-:W1:Y:S02]  /*0090*/  F2I.NTZ R2, R2 ;  /* 0x0000000200027305 */ /* 0x000e640000203100 */
[----:B-1----:R-:W-:-:S05]  /*00a0*/  I2FP.F32.S32 R0, R2 ;  /* 0x0000000200007245 */ /* 0x002fca0000201400 */
[----:B------:R-:W-:-:S04]  /*00b0*/  FFMA R3, R0, -1.5707962512969970703, R7 ;  /* 0xbfc90fda00037823 */ /* 0x000fc80000000007 */
[----:B------:R-:W-:-:S04]  /*00c0*/  FFMA R3, R0, -7.5497894158615963534e-08, R3 ;  /* 0xb3a2216800037823 */ /* 0x000fc80000000003 */
[----:B------:R-:W-:Y:S01]  /*00d0*/  FFMA R3, R0, -5.3903029534742383927e-15, R3 ;  /* 0xa7c234c500037823 */ /* 0x000fe20000000003 */
[----:B--2---:R-:W-:Y:S01]  /*00e0*/  IMAD.U32 R0, RZ, RZ, UR4 ;  /* 0x00000004ff007e24 */ /* 0x004fe2000f8e00ff */
[----:B0-----:R-:W-:Y:S06]  /*00f0*/  @!P0 BRA `(.L_x_0) ;  /* 0x0000000000e08947 */ /* 0x001fec0003800000 */
[----:B------:R-:W-:-:S13]  /*0100*/  FSETP.NEU.AND P0, PT, |R7|, +INF , PT ;  /* 0x7f8000000700780b */ /* 0x000fda0003f0d200 */
[----:B------:R-:W-:Y:S01]  /*0110*/  @!P0 FMUL R3, RZ, R7 ;  /* 0x00000007ff038220 */ /* 0x000fe20000400000 */
[----:B------:R-:W-:Y:S01]  /*0120*/  @!P0 MOV R2, RZ ;  /* 0x000000ff00028202 */ /* 0x000fe20000000f00 */
[----:B------:R-:W-:Y:S06]  /*0130*/  @!P0 BRA `(.L_x_0) ;  /* 0x0000000000d08947 */ /* 0x000fec0003800000 */
[----:B------:R-:W-:Y:S02]  /*0140*/  IMAD.SHL.U32 R3, R7, 0x100, RZ ;  /* 0x0000010007037824 */ /* 0x000fe400078e00ff */
[----:B------:R-:W-:Y:S02]  /*0150*/  HFMA2 R8, -RZ, RZ, 0, 0 ;  /* 0x00000000ff087431 */ /* 0x000fe400000001ff */
[----:B------:R-:W-:Y:S01]  /*0160*/  IMAD.MOV.U32 R13, RZ, RZ, RZ ;  /* 0x000000ffff0d7224 */ /* 0x000fe200078e00ff */
[----:B------:R-:W-:Y:S01]  /*0170*/  MOV R2, R1 ;  /* 0x0000000100027202 */ /* 0x000fe20000000f00 */
[----:B------:R-:W0:Y:S01]  /*0180*/  LDCU.64 UR6, c[0x0][0x358] ;  /* 0x00006b00ff0677ac */ /* 0x000e220008000a00 */
[----:B------:R-:W-:Y:S01]  /*0190*/  LOP3.LUT R3, R3, 0x80000000, RZ, 0xfc, !PT ;  /* 0x8000000003037812 */ /* 0x000fe200078efcff */
[----:B------:R-:W1:Y:S01]  /*01a0*/  LDCU.64 UR8, c[0x4][0x10] ;  /* 0x01000200ff0877ac */ /* 0x000e620008000a00 */
[----:B------:R-:W-:-:S05]  /*01b0*/  UMOV UR4, URZ ;  /* 0x000000ff00047c82 */ /* 0x000fca0008000000 */
.L_x_1:
[----:B-1----:R-:W-:Y:S01]  /*01c0*/  IMAD.U32 R10, RZ, RZ, UR8 ;  /* 0x00000008ff0a7e24 */ /* 0x002fe2000f8e00ff */
[----:B------:R-:W-:-:S05]  /*01d0*/  MOV R11, UR9 ;  /* 0x00000009000b7c02 */ /* 0x000fca0008000f00 */
[----:B0-----:R-:W2:Y:S01]  /*01e0*/  LDG.E.CONSTANT R4, desc[UR6][R10.64] ;  /* 0x000000060a047981 */ /* 0x001ea2000c1e9900 */
[----:B------:R-:W-:Y:S02]  /*01f0*/  UIADD3 UR8, UP0, UPT, UR8, 0x4, URZ ;  /* 0x0000000408087890 */ /* 0x000fe4000ff1e0ff */
[----:B------:R-:W-:Y:S02]  /*0200*/  UIADD3 UR4, UPT, UPT, UR4, 0x1, URZ ;  /* 0x0000000104047890 */ /* 0x000fe4000fffe0ff */
[----:B------:R-:W-:Y:S02]  /*0210*/  UIADD3.X UR9, UPT, UPT, URZ, UR9, URZ, UP0, !UPT ;  /* 0x00000009ff097290 */ /* 0x000fe400087fe4ff */
[----:B------:R-:W-:Y:S01]  /*0220*/  UISETP.NE.AND UP0, UPT, UR4, 0x6, UPT ;  /* 0x000000060400788c */ /* 0x000fe2000bf05270 */
[----:B--2---:R-:W-:-:S03]  /*0230*/  IMAD.WIDE.U32 R4, R4, R3, RZ ;  /* 0x0000000304047225 */ /* 0x004fc600078e00ff */
[----:B------:R-:W-:-:S05]  /*0240*/  IADD3 R9, P0, PT, R4, R8, RZ ;  /* 0x0000000804097210 */ /* 0x000fca0007f1e0ff */
[----:B------:R0:W-:Y:S01]  /*0250*/  STL [R2], R9 ;  /* 0x0000000902007387 */ /* 0x0001e20000100800 */
[----:B------:R-:W-:Y:S01]  /*0260*/  IMAD.X R8, R5, 0x1, R13, P0 ;  /* 0x0000000105087824 */ /* 0x000fe200000e060d */
[----:B0-----:R-:W-:Y:S01]  /*0270*/  IADD3 R2, PT, PT, R2, 0x4, RZ ;  /* 0x0000000402027810 */ /* 0x001fe20007ffe0ff */
[----:B------:R-:W-:Y:S06]  /*0280*/  BRA.U UP0, `(.L_x_1) ;  /* 0xfffffffd00cc7547 */ /* 0x000fec000b83ffff */
[----:B------:R-:W-:Y:S01]  /*0290*/  SHF.R.U32.HI R9, RZ, 0x17, R7 ;  /* 0x00000017ff097819 */ /* 0x000fe20000011607 */
[----:B------:R0:W-:Y:S03]  /*02a0*/  STL [R1+0x18], R8 ;  /* 0x0000180801007387 */ /* 0x0001e60000100800 */
[C---:B------:R-:W-:Y:S02]  /*02b0*/  LOP3.LUT R2, R9.reuse, 0xe0, RZ, 0xc0, !PT ;  /* 0x000000e009027812 */ /* 0x040fe400078ec0ff */
[----:B------:R-:W-:-:S03]  /*02c0*/  LOP3.LUT P0, RZ, R9, 0x1f, RZ, 0xc0, !PT ;  /* 0x0000001f09ff7812 */ /* 0x000fc6000780c0ff */
[----:B------:R-:W-:-:S05]  /*02d0*/  VIADD R2, R2, 0xffffff80 ;  /* 0xffffff8002027836 */ /* 0x000fca0000000000 */
[----:B------:R-:W-:-:S05]  /*02e0*/  SHF.R.U32.HI R2, RZ, 0x5, R2 ;  /* 0x00000005ff027819 */ /* 0x000fca0000011602 */
[----:B------:R-:W-:-:S05]  /*02f0*/  IMAD R10, R2, -0x4, R1 ;  /* 0xfffffffc020a7824 */ /* 0x000fca00078e0201 */
[----:B------:R-:W2:Y:S04]  /*0300*/  LDL R3, [R10+0x18] ;  /* 0x000018000a037983 */ /* 0x000ea80000100800 */
[----:B------:R-:W2:Y:S04]  /*0310*/  LDL R4, [R10+0x14] ;  /* 0x000014000a047983 */ /* 0x000ea80000100800 */
[----:B------:R-:W4:Y:S01]  /*0320*/  @P0 LDL R5, [R10+0x10] ;  /* 0x000010000a050983 */ /* 0x000f220000100800 */
[----:B------:R-:W-:Y:S01]  /*0330*/  LOP3.LUT R2, R9, 0x1f, RZ, 0xc0, !PT ;  /* 0x0000001f09027812 */ /* 0x000fe200078ec0ff */
[----:B------:R-:W-:Y:S01]  /*0340*/  UMOV UR6, 0x54442d19 ;  /* 0x54442d1900067882 */ /* 0x000fe20000000000 */
[----:B------:R-:W-:-:S02]  /*0350*/  UMOV UR7, 0x3bf921fb ;  /* 0x3bf921fb00077882 */ /* 0x000fc40000000000 */
[-C--:B--2---:R-:W-:Y:S02]  /*0360*/  @P0 SHF.L.W.U32.HI R3, R4, R2.reuse, R3 ;  /* 0x0000000204030219 */ /* 0x084fe40000010e03 */
[----:B----4-:R-:W-:Y:S02]  /*0370*/  @P0 SHF.L.W.U32.HI R4, R5, R2, R4 ;  /* 0x0000000205040219 */ /* 0x010fe40000010e04 */
[----:B------:R-:W-:Y:S02]  /*0380*/  ISETP.GE.AND P0, PT, R7, RZ, PT ;  /* 0x000000ff0700720c */ /* 0x000fe40003f06270 */
[C---:B------:R-:W-:Y:S02]  /*0390*/  SHF.L.W.U32.HI R2, R4.reuse, 0x2, R3 ;  /* 0x0000000204027819 */ /* 0x040fe40000010e03 */
[----:B------:R-:W-:Y:S02]  /*03a0*/  SHF.L.U32 R4, R4, 0x2, RZ ;  /* 0x0000000204047819 */ /* 0x000fe400000006ff */
[----:B------:R-:W-:-:S02]  /*03b0*/  SHF.R.S32.HI R5, RZ, 0x1f, R2 ;  /* 0x0000001fff057819 */ /* 0x000fc40000011402 */
[----:B------:R-:W-:Y:S02]  /*03c0*/  SHF.R.U32.HI R3, RZ, 0x1e, R3 ;  /* 0x0000001eff037819 */ /* 0x000fe40000011603 */
[C---:B------:R-:W-:Y:S02]  /*03d0*/  LOP3.LUT R4, R5.reuse, R4, RZ, 0x3c, !PT ;  /* 0x0000000405047212 */ /* 0x040fe400078e3cff */
[----:B------:R-:W-:Y:S02]  /*03e0*/  LOP3.LUT R5, R5, R2, RZ, 0x3c, !PT ;  /* 0x0000000205057212 */ /* 0x000fe400078e3cff */
[C---:B------:R-:W-:Y:S02]  /*03f0*/  LOP3.LUT R7, R2.reuse, R7, RZ, 0x3c, !PT ;  /* 0x0000000702077212 */ /* 0x040fe400078e3cff */
[----:B------:R-:W-:Y:S02]  /*0400*/  LEA.HI R2, R2, R3, RZ, 0x1 ;  /* 0x0000000302027211 */ /* 0x000fe400078f08ff */
[----:B------:R-:W0:Y:S01]  /*0410*/  I2F.F64.S64 R4, R4 ;  /* 0x0000000400047312 */ /* 0x000e220000301c00 */
[----:B------:R-:W-:-:S02]  /*0420*/  ISETP.GE.AND P1, PT, R7, RZ, PT ;  /* 0x000000ff0700720c */ /* 0x000fc40003f26270 */
[----:B------:R-:W-:-:S05]  /*0430*/  IMAD.MOV R3, RZ, RZ, -R2 ;  /* 0x000000ffff037224 */ /* 0x000fca00078e0a02 */
[----:B------:R-:W-:Y:S01]  /*0440*/  @!P0 MOV R2, R3 ;  /* 0x0000000300028202 */ /* 0x000fe20000000f00 */
[----:B0-----:R-:W-:-:S10]  /*0450*/  DMUL R8, R4, UR6 ;  /* 0x0000000604087c28 */ /* 0x001fd40008000000 */
[----:B------:R-:W0:Y:S02]  /*0460*/  F2F.F32.F64 R8, R8 ;  /* 0x0000000800087310 */ /* 0x000e240000301000 */
[----:B0-----:R-:W-:-:S07]  /*0470*/  FSEL R3, -R8, R8, !P1 ;  /* 0x0000000808037208 */ /* 0x001fce0004800100 */
.L_x_0:
[----:B------:R-:W-:Y:S02]  /*0480*/  IMAD.MOV.U32 R4, RZ, RZ, 0x37cbac00 ;  /* 0x37cbac00ff047424 */ /* 0x000fe400078e00ff */
[----:B------:R-:W-:Y:S01]  /*0490*/  FMUL R5, R3, R3 ;  /* 0x0000000303057220 */ /* 0x000fe20000400000 */
[C---:B------:R-:W-:Y:S01]  /*04a0*/  LOP3.LUT R7, R2.reuse, 0x1, RZ, 0xc0, !PT ;  /* 0x0000000102077812 */ /* 0x040fe200078ec0ff */
[----:B------:R-:W-:Y:S01]  /*04b0*/  VIADD R2, R2, 0x1 ;  /* 0x0000000102027836 */ /* 0x000fe20000000000 */
[----:B------:R-:W-:Y:S01]  /*04c0*/  MOV R8, 0x3c0885e4 ;  /* 0x3c0885e400087802 */ /* 0x000fe20000000f00 */
[----:B------:R-:W-:Y:S01]  /*04d0*/  FFMA R4, R5, R4, -0.0013887860113754868507 ;  /* 0xbab607ed05047423 */ /* 0x000fe20000000004 */
[----:B------:R-:W-:Y:S01]  /*04e0*/  ISETP.NE.U32.AND P0, PT, R7, 0x1, PT ;  /* 0x000000010700780c */ /* 0x000fe20003f05070 */
[----:B------:R-:W0:Y:S01]  /*04f0*/  LDCU UR4, c[0x0][0x380] ;  /* 0x00007000ff0477ac */ /* 0x000e220008000800 */
[----:B------:R-:W-:Y:S01]  /*0500*/  MOV R7, 0x3e2aaaa8 ;  /* 0x3e2aaaa800077802 */ /* 0x000fe20000000f00 */
[----:B------:R-:W-:Y:S01]  /*0510*/  BSSY.RECONVERGENT B0, `(.L_x_2) ;  /* 0x00000b1000007945 */ /* 0x000fe20003800200 */
[----:B------:R-:W-:-:S02]  /*0520*/  FSEL R4, R4, -0.00019574658654164522886, P0 ;  /* 0xb94d415304047808 */ /* 0x000fc40000000000 */
[----:B------:R-:W-:Y:S02]  /*0530*/  FSEL R8, R8, 0.041666727513074874878, !P0 ;  /* 0x3d2aaabb08087808 */ /* 0x000fe40004000000 */
[----:B------:R-:W-:Y:S02]  /*0540*/  LOP3.LUT P1, RZ, R2, 0x2, RZ, 0xc0, !PT ;  /* 0x0000000202ff7812 */ /* 0x000fe4000782c0ff */
[----:B------:R-:W-:Y:S01]  /*0550*/  FSEL R2, R3, 1, !P0 ;  /* 0x3f80000003027808 */ /* 0x000fe20004000000 */
[----:B------:R-:W-:Y:S01]  /*0560*/  FFMA R4, R5, R4, R8 ;  /* 0x0000000405047223 */ /* 0x000fe20000000008 */
[----:B------:R-:W-:-:S05]  /*0570*/  FSEL R8, -R7, -0.4999999701976776123, !P0 ;  /* 0xbeffffff07087808 */ /* 0x000fca0004000100 */
[C---:B------:R-:W-:Y:S01]  /*0580*/  FFMA R4, R5.reuse, R4, R8 ;  /* 0x0000000405047223 */ /* 0x040fe20000000008 */
[----:B------:R-:W-:-:S04]  /*0590*/  FFMA R5, R5, R2, RZ ;  /* 0x0000000205057223 */ /* 0x000fc800000000ff */
[----:B------:R-:W-:-:S04]  /*05a0*/  FFMA R2, R5, R4, R2 ;  /* 0x0000000405027223 */ /* 0x000fc80000000002 */
[----:B------:R-:W-:-:S05]  /*05b0*/  @P1 FADD R2, RZ, -R2 ;  /* 0x80000002ff021221 */ /* 0x000fca0000000000 */
[----:B0-----:R-:W-:-:S13]  /*05c0*/  FSETP.GE.AND P0, PT, R2, UR4, PT ;  /* 0x0000000402007c0b */ /* 0x001fda000bf06000 */
[----:B------:R-:W-:Y:S05]  /*05d0*/  @!P0 BRA `(.L_x_3) ;  /* 0x0000000800908947 */ /* 0x000fea0003800000 */
[----:B------:R-:W0:Y:S01]  /*05e0*/  LDC R8, c[0x0][0x388] ;  /* 0x0000e200ff087b82 */ /* 0x000e220000000800 */
[----:B------:R-:W-:Y:S02]  /*05f0*/  HFMA2 R2, -RZ, RZ, 0.355224609375, 0.000835418701171875 ;  /* 0x35af12d8ff027431 */ /* 0x000fe400000001ff */
[----:B------:R-:W-:-:S04]  /*0600*/  IMAD.MOV.U32 R3, RZ, RZ, 0x493b2ac0 ;  /* 0x493b2ac0ff037424 */ /* 0x000fc800078e00ff */
[----:B------:R-:W-:-:S04]  /*0610*/  FFMA R2, -R3, R2, 1 ;  /* 0x3f80000003027423 */ /* 0x000fc80000000102 */
[----:B------:R-:W-:Y:S01]  /*0620*/  FFMA R2, R2, -R3, -766636 ;  /* 0xc93b2ac002027423 */ /* 0x000fe20000000803 */
[----:B0-----:R-:W0:Y:S03]  /*0630*/  FCHK P0, R8, -1.3044000297668389976e-06 ;  /* 0xb5af12d808007902 */ /* 0x001e260000000000 */
[----:B------:R-:W-:-:S04]  /*0640*/  FFMA R3, R2, R8, RZ ;  /* 0x0000000802037223 */ /* 0x000fc800000000ff */
[----:B------:R-:W-:-:S04]  /*0650*/  FFMA R4, R3, 1.3044000297668389976e-06, R8 ;  /* 0x35af12d803047823 */ /* 0x000fc80000000008 */
[----:B------:R-:W-:Y:S01]  /*0660*/  FFMA R2, R2, R4, R3 ;  /* 0x0000000402027223 */ /* 0x000fe20000000003 */
[----:B0-----:R-:W-:Y:S06]  /*0670*/  @!P0 BRA `(.L_x_4) ;  /* 0x0000000000148947 */ /* 0x001fec0003800000 */
[----:B------:R-:W0:Y:S01]  /*0680*/  LDCU UR4, c[0x0][0x388] ;  /* 0x00007100ff0477ac */ /* 0x000e220008000800 */
[----:B------:R-:W-:Y:S01]  /*0690*/  IMAD.MOV.U32 R3, RZ, RZ, -0x4a50ed28 ;  /* 0xb5af12d8ff037424 */ /* 0x000fe200078e00ff */
[----:B------:R-:W-:Y:S02]  /*06a0*/  MOV R8, 0x6d0 ;  /* 0x000006d000087802 */ /* 0x000fe40000000f00 */
[----:B0-----:R-:W-:-:S07]  /*06b0*/  MOV R2, UR4 ;  /* 0x0000000400027c02 */ /* 0x001fce0008000f00 */
[----:B---3--:R-:W-:Y:S05]  /*06c0*/  CALL.REL.NOINC `($__internal_1_$__cuda_sm3x_div_rn_noftz_f32_slowpath) ;  /* 0x0000000800e87944 */ /* 0x008fea0003c00000 */
.L_x_4:
[----:B------:R-:W-:Y:S01]  /*06d0*/  IMAD.MOV.U32 R3, RZ, RZ, 0x3bbb989d ;  /* 0x3bbb989dff037424 */ /* 0x000fe200078e00ff */
[----:B------:R-:W-:Y:S01]  /*06e0*/  MOV R4, 0x437c0000 ;  /* 0x437c000000047802 */ /* 0x000fe20000000f00 */
[----:B------:R-:W0:Y:S02]  /*06f0*/  LDCU UR4, c[0x0][0x380] ;  /* 0x00007000ff0477ac */ /* 0x000e240008000800 */
[----:B------:R-:W-:-:S04]  /*0700*/  FFMA.SAT R3, R2, R3, 0.5 ;  /* 0x3f00000002037423 */ /* 0x000fc80000002003 */
[----:B------:R-:W-:-:S04]  /*0710*/  FFMA.RM R3, R3, R4, 12582913 ;  /* 0x4b40000103037423 */ /* 0x000fc80000004004 */
[C---:B------:R-:W-:Y:S01]  /*0720*/  FADD R5, R3.reuse, -12583039 ;  /* 0xcb40007f03057421 */ /* 0x040fe20000000000 */
[----:B------:R-:W-:-:S03]  /*0730*/  IMAD.SHL.U32 R3, R3, 0x800000, RZ ;  /* 0x0080000003037824 */ /* 0x000fc600078e00ff */
[----:B------:R-:W-:-:S04]  /*0740*/  FFMA R5, R2, 1.4426950216293334961, -R5 ;  /* 0x3fb8aa3b02057823 */ /* 0x000fc80000000805 */
[----:B------:R-:W-:-:S04]  /*0750*/  FFMA R5, R2, 1.925963033500011079e-08, R5 ;  /* 0x32a5706002057823 */ /* 0x000fc80000000005 */
[----:B------:R-:W1:Y:S02]  /*0760*/  MUFU.EX2 R2, R5 ;  /* 0x0000000500027308 */ /* 0x000e640000000800 */
[----:B-1----:R-:W-:-:S04]  /*0770*/  FMUL.M4 R2, R3, R2 ;  /* 0x0000000203027220 */ /* 0x002fc80000600000 */
[----:B------:R-:W-:-:S04]  /*0780*/  FMUL R2, R2, 1 ;  /* 0x3f80000002027820 */ /* 0x000fc80000400000 */
[----:B------:R-:W-:-:S04]  /*0790*/  FMUL R2, R2, 1 ;  /* 0x3f80000002027820 */ /* 0x000fc80000400000 */
[----:B------:R-:W-:-:S04]  /*07a0*/  FMUL R2, R2, 1 ;  /* 0x3f80000002027820 */ /* 0x000fc80000400000 */
[----:B------:R-:W-:-:S05]  /*07b0*/  FADD R2, R2, -1.0927461516985204071e-05 ;  /* 0xb737551702027421 */ /* 0x000fca0000000000 */
[----:B0-----:R-:W-:-:S13]  /*07c0*/  FSETP.NEU.AND P0, PT, R2, UR4, PT ;  /* 0x0000000402007c0b */ /* 0x001fda000bf0d000 */
[----:B------:R-:W-:Y:S05]  /*07d0*/  @P0 BRA `(.L_x_3) ;  /* 0x0000000800100947 */ /* 0x000fea0003800000 */
[----:B------:R-:W0:Y:S08]  /*07e0*/  LDC R4, c[0x0][0x398] ;  /* 0x0000e600ff047b82 */ /* 0x000e300000000800 */
[----:B------:R-:W1:Y:S01]  /*07f0*/  LDC R8, c[0x0][0x394] ;  /* 0x0000e500ff087b82 */ /* 0x000e620000000800 */
[----:B0-----:R-:W-:-:S05]  /*0800*/  FADD R4, R4, 1.3200231533939776808e-42 ;  /* 0x000003ae04047421 */ /* 0x001fca0000000000 */
[C---:B------:R-:W-:Y:S02]  /*0810*/  FMNMX R3, |R4|.reuse, 1.15280002974062656096e+36, !PT ;  /* 0x7b5e056e04037809 */ /* 0x040fe40007800200 */
[C---:B------:R-:W-:Y:S02]  /*0820*/  FSETP.GT.AND P2, PT, |R4|.reuse, 1.15280002974062656096e+36, PT ;  /* 0x7b5e056e0400780b */ /* 0x040fe40003f44200 */
[----:B------:R-:W0:Y:S02]  /*0830*/  MUFU.RCP R2, R3 ;  /* 0x0000000300027308 */ /* 0x000e240000001000 */
[----:B------:R-:W-:-:S06]  /*0840*/  FSEL R0, |R4|, 1.15280002974062656096e+36, !P2 ;  /* 0x7b5e056e04007808 */ /* 0x000fcc0005000200 */
[----:B------:R-:W2:Y:S01]  /*0850*/  FCHK P0, R0, R3 ;  /* 0x0000000300007302 */ /* 0x000ea20000000000 */
[----:B0-----:R-:W-:-:S04]  /*0860*/  FFMA R5, -R3, R2, 1 ;  /* 0x3f80000003057423 */ /* 0x001fc80000000102 */
[----:B------:R-:W-:Y:S01]  /*0870*/  FFMA R7, R2, R5, R2 ;  /* 0x0000000502077223 */ /* 0x000fe20000000002 */
[----:B------:R-:W-:-:S03]  /*0880*/  MOV R5, 0x245d ;  /* 0x0000245d00057802 */ /* 0x000fc60000000f00 */
[----:B------:R-:W-:Y:S02]  /*0890*/  FFMA R2, R0, R7, RZ ;  /* 0x0000000700027223 */ /* 0x000fe400000000ff */
[----:B-1----:R-:W-:Y:S02]  /*08a0*/  FFMA R5, R8, R5, 0.16078999638557434082 ;  /* 0x3e24a62208057423 */ /* 0x002fe40000000005 */
[----:B------:R-:W-:Y:S02]  /*08b0*/  FFMA R8, -R3, R2, R0 ;  /* 0x0000000203087223 */ /* 0x000fe40000000100 */
[----:B------:R-:W-:Y:S02]  /*08c0*/  FADD R5, R5, 1.541428310757298778e-44 ;  /* 0x0000000b05057421 */ /* 0x000fe40000000000 */
[----:B------:R-:W-:Y:S01]  /*08d0*/  FFMA R7, R7, R8, R2 ;  /* 0x0000000807077223 */ /* 0x000fe20000000002 */
[----:B--2---:R-:W-:Y:S06]  /*08e0*/  @!P0 BRA `(.L_x_5) ;  /* 0x0000000000108947 */ /* 0x004fec0003800000 */
[----:B------:R-:W-:Y:S01]  /*08f0*/  IMAD.MOV.U32 R2, RZ, RZ, R0 ;  /* 0x000000ffff027224 */ /* 0x000fe200078e0000 */
[----:B------:R-:W-:-:S07]  /*0900*/  MOV R8, 0x920 ;  /* 0x0000092000087802 */ /* 0x000fce0000000f00 */
[----:B---3--:R-:W-:Y:S05]  /*0910*/  CALL.REL.NOINC `($__internal_1_$__cuda_sm3x_div_rn_noftz_f32_slowpath) ;  /* 0x0000000800547944 */ /* 0x008fea0003c00000 */
[----:B------:R-:W-:-:S07]  /*0920*/  MOV R7, R2 ;  /* 0x0000000200077202 */ /* 0x000fce0000000f00 */
.L_x_5:
[----:B------:R-:W0:Y:S01]  /*0930*/  LDC R11, c[0x0][0x39c] ;  /* 0x0000e700ff0b7b82 */ /* 0x000e220000000800 */
[----:B------:R-:W-:Y:S02]  /*0940*/  IMAD.MOV.U32 R3, RZ, RZ, 0x3b33710b ;  /* 0x3b33710bff037424 */ /* 0x000fe400078e00ff */
[----:B------:R-:W-:Y:S01]  /*0950*/  FMUL R0, R7, R7 ;  /* 0x0000000707007220 */ /* 0x000fe20000400000 */
[----:B------:R-:W-:Y:S01]  /*0960*/  HFMA2 R2, -RZ, RZ, 0.96630859375, -0.0022525787353515625 ;  /* 0x3bbb989dff027431 */ /* 0x000fe200000001ff */
[----:B------:R-:W-:Y:S01]  /*0970*/  MOV R13, 0x3fd774eb ;  /* 0x3fd774eb000d7802 */ /* 0x000fe20000000f00 */
[----:B------:R-:W1:Y:S01]  /*0980*/  LDCU UR4, c[0x0][0x38c] ;  /* 0x00007180ff0477ac */ /* 0x000e620008000800 */
[----:B------:R-:W-:Y:S01]  /*0990*/  FFMA R3, R0, R3, -0.015681877732276916504 ;  /* 0xbc80774800037423 */ /* 0x000fe20000000003 */
[----:B------:R-:W-:-:S03]  /*09a0*/  FSETP.NEU.AND P0, PT, |R4|, 1.15280002974062656096e+36, PT ;  /* 0x7b5e056e0400780b */ /* 0x000fc60003f0d200 */
[----:B------:R-:W-:-:S04]  /*09b0*/  FFMA R3, R0, R3, 0.042200751602649688721 ;  /* 0x3d2cdab200037423 */ /* 0x000fc80000000003 */
[----:B------:R-:W-:-:S04]  /*09c0*/  FFMA R3, R0, R3, -0.074792981147766113281 ;  /* 0xbd992d1000037423 */ /* 0x000fc80000000003 */
[----:B------:R-:W-:-:S04]  /*09d0*/  FFMA R3, R0, R3, 0.10640415549278259277 ;  /* 0x3dd9ea6c00037423 */ /* 0x000fc80000000003 */
[C---:B------:R-:W-:Y:S01]  /*09e0*/  FFMA R9, R0.reuse, R3, -0.14207722246646881104 ;  /* 0xbe117cb100097423 */ /* 0x040fe20000000003 */
[----:B------:R-:W-:Y:S02]  /*09f0*/  IMAD.MOV.U32 R3, RZ, RZ, 0x437c0000 ;  /* 0x437c0000ff037424 */ /* 0x000fe400078e00ff */
[----:B0-----:R-:W-:Y:S01]  /*0a00*/  FMUL R11, R11, -1.29090000548283712853e+35 ;  /* 0xf9c6e5070b0b7820 */ /* 0x001fe20000400000 */
[----:B-1----:R-:W-:Y:S01]  /*0a10*/  UISETP.GE.AND UP0, UPT, UR4, 0x1, UPT ;  /* 0x000000010400788c */ /* 0x002fe2000bf06270 */
[C---:B------:R-:W-:Y:S02]  /*0a20*/  FFMA R9, R0.reuse, R9, 0.19993925094604492188 ;  /* 0x3e4cbce000097423 */ /* 0x040fe40000000009 */
[----:B------:R-:W-:Y:S02]  /*0a30*/  FFMA.SAT R8, R11, R2, 0.5 ;  /* 0x3f0000000b087423 */ /* 0x000fe40000002002 */
[----:B------:R-:W-:Y:S02]  /*0a40*/  FFMA R9, R0, R9, -0.33333197236061096191 ;  /* 0xbeaaaa7d00097423 */ /* 0x000fe40000000009 */
[----:B------:R-:W-:-:S02]  /*0a50*/  FFMA.RM R8, R8, R3, 12582913 ;  /* 0x4b40000108087423 */ /* 0x000fc40000004003 */
[----:B------:R-:W-:Y:S02]  /*0a60*/  FMUL R0, R0, R9 ;  /* 0x0000000900007220 */ /* 0x000fe40000400000 */
[C---:B------:R-:W-:Y:S01]  /*0a70*/  FADD R10, R8.reuse, -12583039 ;  /* 0xcb40007f080a7421 */ /* 0x040fe20000000000 */
[----:B------:R-:W-:Y:S02]  /*0a80*/  IMAD.SHL.U32 R8, R8, 0x800000, RZ ;  /* 0x0080000008087824 */ /* 0x000fe400078e00ff */
[----:B------:R-:W-:Y:S01]  /*0a90*/  FFMA R0, R0, R7, R7 ;  /* 0x0000000700007223 */ /* 0x000fe20000000007 */
[----:B------:R-:W-:-:S03]  /*0aa0*/  FFMA R10, R11, 1.4426950216293334961, -R10 ;  /* 0x3fb8aa3b0b0a7823 */ /* 0x000fc6000000080a */
[C-C-:B------:R-:W-:Y:S01]  /*0ab0*/  FFMA R7, R13.reuse, 0.93318945169448852539, R0.reuse ;  /* 0x3f6ee5810d077823 */ /* 0x140fe20000000000 */
[----:B------:R-:W-:Y:S01]  /*0ac0*/  @!P2 FFMA R7, R13, 1.8663789033889770508, -R0 ;  /* 0x3feee5810d07a823 */ /* 0x000fe20000000800 */
[----:B------:R-:W-:Y:S01]  /*0ad0*/  FFMA R10, R11, 1.925963033500011079e-08, R10 ;  /* 0x32a570600b0a7823 */ /* 0x000fe2000000000a */
[----:B------:R-:W-:-:S03]  /*0ae0*/  FADD R0, |R4|, 1.15280002974062656096e+36 ;  /* 0x7b5e056e04007421 */ /* 0x000fc60000000200 */
[----:B------:R-:W0:Y:S01]  /*0af0*/  MUFU.EX2 R9, R10 ;  /* 0x0000000a00097308 */ /* 0x000e220000000800 */
[----:B------:R-:W-:Y:S02]  /*0b00*/  FSEL R7, R7, 2.3561944961547851562, P0 ;  /* 0x4016cbe407077808 */ /* 0x000fe40000000000 */
[C---:B------:R-:W-:Y:S02]  /*0b10*/  FSETP.NAN.AND P0, PT, R0.reuse, R0, PT ;  /* 0x000000000000720b */ /* 0x040fe40003f08000 */
[----:B------:R-:W-:Y:S02]  /*0b20*/  LOP3.LUT R7, R7, 0x80000000, R4, 0xb8, !PT ;  /* 0x8000000007077812 */ /* 0x000fe400078eb804 */
[----:B------:R-:W1:Y:S02]  /*0b30*/  LDC R4, c[0x0][0x3a4] ;  /* 0x0000e900ff047b82 */ /* 0x000e640000000800 */
[----:B------:R-:W-:-:S05]  /*0b40*/  FSEL R0, R0, R7, P0 ;  /* 0x0000000700007208 */ /* 0x000fca0000000000 */
[----:B------:R-:W-:Y:S01]  /*0b50*/  FFMA R0, RZ, R5, R0 ;  /* 0x00000005ff007223 */ /* 0x000fe20000000000 */
[----:B0-----:R-:W-:-:S04]  /*0b60*/  FMUL R8, R8, R9 ;  /* 0x0000000908087220 */ /* 0x001fc80000400000 */
[----:B------:R-:W-:-:S05]  /*0b70*/  FMUL R8, R8, 1.51560004696269553038e+36 ;  /* 0x7b91f26d08087820 */ /* 0x000fca0000400000 */
[----:B------:R-:W-:-:S13]  /*0b80*/  FSETP.GTU.AND P0, PT, R0, R8, PT ;  /* 0x000000080000720b */ /* 0x000fda0003f0c000 */
[----:B-1----:R-:W-:Y:S01]  /*0b90*/  @!P0 FMUL R0, R4, -1.43619999894985649631e+35 ;  /* 0xf9dd481a04008820 */ /* 0x002fe20000400000 */
[----:B------:R-:W-:Y:S06]  /*0ba0*/  BRA.U !UP0, `(.L_x_6) ;  /* 0x00000005080c7547 */ /* 0x000fec000b800000 */
[----:B------:R-:W0:Y:S01]  /*0bb0*/  LDC R5, c[0x0][0x3b0] ;  /* 0x0000ec00ff057b82 */ /* 0x000e220000000800 */
[----:B------:R-:W0:Y:S02]  /*0bc0*/  LDCU UR4, c[0x0][0x3ac] ;  /* 0x00007580ff0477ac */ /* 0x000e240008000800 */
[----:B0-----:R-:W-:-:S04]  /*0bd0*/  FMUL R5, R5, -UR4 ;  /* 0x8000000405057c20 */ /* 0x001fc80008400000 */
[----:B------:R-:W-:-:S04]  /*0be0*/  FFMA.SAT R2, R5, R2, 0.5 ;  /* 0x3f00000005027423 */ /* 0x000fc80000002002 */
[----:B------:R-:W-:-:S04]  /*0bf0*/  FFMA.RM R2, R2, R3, 12582913 ;  /* 0x4b40000102027423 */ /* 0x000fc80000004003 */
[C---:B------:R-:W-:Y:S01]  /*0c00*/  FADD R0, R2.reuse, -12583039 ;  /* 0xcb40007f02007421 */ /* 0x040fe20000000000 */
[----:B------:R-:W-:-:S03]  /*0c10*/  SHF.L.U32 R2, R2, 0x17, RZ ;  /* 0x0000001702027819 */ /* 0x000fc600000006ff */
[----:B------:R-:W-:-:S04]  /*0c20*/  FFMA R0, R5, 1.4426950216293334961, -R0 ;  /* 0x3fb8aa3b05007823 */ /* 0x000fc80000000800 */
[----:B------:R-:W-:-:S04]  /*0c30*/  FFMA R0, R5, 1.925963033500011079e-08, R0 ;  /* 0x32a5706005007823 */ /* 0x000fc80000000000 */
[----:B------:R-:W0:Y:S02]  /*0c40*/  MUFU.EX2 R3, R0 ;  /* 0x0000000000037308 */ /* 0x000e240000000800 */
[----:B0-----:R-:W-:-:S04]  /*0c50*/  FMUL R2, R2, R3 ;  /* 0x0000000302027220 */ /* 0x001fc80000400000 */
[----:B------:R-:W-:Y:S02]  /*0c60*/  VIADD R4, R2, 0xf3000000 ;  /* 0xf300000002047836 */ /* 0x000fe40000000000 */
[----:B------:R0:W1:Y:S03]  /*0c70*/  MUFU.RSQ R3, R2 ;  /* 0x0000000200037308 */ /* 0x0000660000001400 */
[----:B------:R-:W-:-:S13]  /*0c80*/  ISETP.GT.U32.AND P0, PT, R4, 0x727fffff, PT ;  /* 0x727fffff0400780c */ /* 0x000fda0003f04070 */
[----:B0-----:R-:W-:Y:S05]  /*0c90*/  @!P0 BRA `(.L_x_7) ;  /* 0x0000000000108947 */ /* 0x001fea0003800000 */
[----:B------:R-:W-:Y:S02]  /*0ca0*/  MOV R0, R2 ;  /* 0x0000000200007202 */ /* 0x000fe40000000f00 */
[----:B------:R-:W-:-:S07]  /*0cb0*/  MOV R4, 0xcd0 ;  /* 0x00000cd000047802 */ /* 0x000fce0000000f00 */
[----:B-1-3--:R-:W-:Y:S05]  /*0cc0*/  CALL.REL.NOINC `($__internal_0_$__cuda_sm20_sqrt_rn_f32_slowpath) ;  /* 0x0000000400087944 */ /* 0x00afea0003c00000 */
[----:B------:R-:W-:Y:S05]  /*0cd0*/  BRA `(.L_x_8) ;  /* 0x0000000000107947 */ /* 0x000fea0003800000 */
.L_x_7:
[----:B-1----:R-:W-:Y:S01]  /*0ce0*/  FMUL.FTZ R5, R2, R3 ;  /* 0x0000000302057220 */ /* 0x002fe20000410000 */
[----:B------:R-:W-:-:S03]  /*0cf0*/  FMUL.FTZ R3, R3, 0.5 ;  /* 0x3f00000003037820 */ /* 0x000fc60000410000 */
[----:B------:R-:W-:-:S04]  /*0d00*/  FFMA R0, -R5, R5, R2 ;  /* 0x0000000505007223 */ /* 0x000fc80000000102 */
[----:B------:R-:W-:-:S07]  /*0d10*/  FFMA R0, R0, R3, R5 ;  /* 0x0000000300007223 */ /* 0x000fce0000000005 */
.L_x_8:
[C---:B------:R-:W-:Y:S01]  /*0d20*/  FMUL R2, |R0|.reuse, 1.4426950216293334961 ;  /* 0x3fb8aa3b00027820 */ /* 0x040fe20000400200 */
[----:B------:R-:W-:Y:S01]  /*0d30*/  IMAD.MOV.U32 R3, RZ, RZ, 0x42fc0000 ;  /* 0x42fc0000ff037424 */ /* 0x000fe200078e00ff */
[----:B------:R-:W0:Y:S01]  /*0d40*/  LDC R5, c[0x0][0x3b8] ;  /* 0x0000ee00ff057b82 */ /* 0x000e220000000800 */
[----:B------:R-:W-:Y:S01]  /*0d50*/  FMUL R7, R0, R0 ;  /* 0x0000000000077220 */ /* 0x000fe20000400000 */
[----:B------:R-:W-:Y:S02]  /*0d60*/  IMAD.MOV.U32 R8, RZ, RZ, 0x363d0ada ;  /* 0x363d0adaff087424 */ /* 0x000fe400078e00ff */
[----:B------:R-:W1:Y:S02]  /*0d70*/  FRND.TRUNC R2, R2 ;  /* 0x0000000200027307 */ /* 0x000e64000020d000 */
[C---:B------:R-:W-:Y:S02]  /*0d80*/  FFMA R8, R7.reuse, R8, 0.00019836159481201320887 ;  /* 0x394fff4907087423 */ /* 0x040fe40000000008 */
[----:B------:R-:W2:Y:S02]  /*0d90*/  LDC R10, c[0x0][0x3a8] ;  /* 0x0000ea00ff0a7b82 */ /* 0x000ea40000000800 */
[----:B------:R-:W-:-:S04]  /*0da0*/  FFMA R8, R7, R8, 0.0083333496004343032837 ;  /* 0x3c08889a07087423 */ /* 0x000fc80000000008 */
[----:B------:R-:W-:-:S04]  /*0db0*/  FFMA R8, R7, R8, 0.16666667163372039795 ;  /* 0x3e2aaaab07087423 */ /* 0x000fc80000000008 */
[----:B------:R-:W-:Y:S01]  /*0dc0*/  FMUL R7, R7, R8 ;  /* 0x0000000807077220 */ /* 0x000fe20000400000 */
[----:B-1----:R-:W-:Y:S02]  /*0dd0*/  FSETP.GT.AND P0, PT, |R2|, 126, PT ;  /* 0x42fc00000200780b */ /* 0x002fe40003f04200 */
[----:B------:R-:W-:-:S04]  /*0de0*/  LOP3.LUT R3, R3, 0x80000000, R2, 0xb8, !PT ;  /* 0x8000000003037812 */ /* 0x000fc800078eb802 */
[----:B------:R-:W-:Y:S02]  /*0df0*/  FSEL R3, R3, R2, P0 ;  /* 0x0000000203037208 */ /* 0x000fe40000000000 */
[----:B------:R-:W-:-:S03]  /*0e00*/  FSETP.GE.AND P0, PT, |R0|, 1, PT ;  /* 0x3f8000000000780b */ /* 0x000fc60003f06200 */
[----:B------:R-:W-:-:S04]  /*0e10*/  FFMA R4, R3, -0.69314718246459960938, |R0| ;  /* 0xbf31721803047823 */ /* 0x000fc80000000400 */
[C---:B------:R-:W-:Y:S01]  /*0e20*/  FFMA R4, R3.reuse, 1.9046542121259335545e-09, R4 ;  /* 0x3102e30803047823 */ /* 0x040fe20000000004 */
[----:B------:R-:W-:-:S03]  /*0e30*/  FADD R3, R3, 12583037 ;  /* 0x4b40007d03037421 */ /* 0x000fc60000000000 */
[----:B------:R-:W-:Y:S02]  /*0e40*/  FMUL R4, R4, 1.4426950216293334961 ;  /* 0x3fb8aa3b04047820 */ /* 0x000fe40000400000 */
[----:B------:R-:W-:-:S04]  /*0e50*/  SHF.L.U32 R3, R3, 0x17, RZ ;  /* 0x0000001703037819 */ /* 0x000fc800000006ff */
[----:B------:R-:W1:Y:S02]  /*0e60*/  MUFU.EX2 R4, R4 ;  /* 0x0000000400047308 */ /* 0x000e640000000800 */
[----:B-1----:R-:W-:Y:S01]  /*0e70*/  FMUL R3, R3, R4 ;  /* 0x0000000403037220 */ /* 0x002fe20000400000 */
[----:B0-----:R-:W-:-:S05]  /*0e80*/  FADD R4, R5, 1.95589990394786141801e+35 ;  /* 0x7a16ad5305047421 */ /* 0x001fca0000000000 */
[----:B------:R-:W0:Y:S02]  /*0e90*/  MUFU.RCP R2, R3 ;  /* 0x0000000300027308 */ /* 0x000e240000001000 */
[----:B0-----:R-:W-:-:S04]  /*0ea0*/  FMUL.FTZ R2, R2, -0.125 ;  /* 0xbe00000002027820 */ /* 0x001fc80000410000 */
[----:B------:R-:W-:Y:S01]  /*0eb0*/  FFMA R5, R3, 2, R2 ;  /* 0x4000000003057823 */ /* 0x000fe20000000002 */
[----:B------:R-:W-:Y:S01]  /*0ec0*/  IADD3 R2, PT, PT, R4, -0xd000000, RZ ;  /* 0xf300000004027810 */ /* 0x000fe20007ffe0ff */
[----:B------:R0:W1:Y:S03]  /*0ed0*/  MUFU.RSQ R3, R4 ;  /* 0x0000000400037308 */ /* 0x0000660000001400 */
[----:B------:R-:W-:Y:S02]  /*0ee0*/  ISETP.GT.U32.AND P1, PT, R2, 0x727fffff, PT ;  /* 0x727fffff0200780c */ /* 0x000fe40003f24070 */
[--C-:B------:R-:W-:Y:S01]  /*0ef0*/  LOP3.LUT R5, R5, 0x80000000, R0.reuse, 0xb8, !PT ;  /* 0x8000000005057812 */ /* 0x100fe200078eb800 */
[----:B------:R-:W-:-:S04]  /*0f00*/  @!P0 FFMA R5, R7, R0, R0 ;  /* 0x0000000007058223 */ /* 0x000fc80000000000 */
[----:B--2---:R-:W-:-:S06]  /*0f10*/  FFMA R7, R10, -1.54970001151692008696e+34, -R5 ;  /* 0xf83f03e90a077823 */ /* 0x004fcc0000000805 */
[----:B0-----:R-:W-:Y:S05]  /*0f20*/  @!P1 BRA `(.L_x_9) ;  /* 0x0000000000109947 */ /* 0x001fea0003800000 */
[----:B------:R-:W-:Y:S02]  /*0f30*/  MOV R0, R4 ;  /* 0x0000000400007202 */ /* 0x000fe40000000f00 */
[----:B------:R-:W-:-:S07]  /*0f40*/  MOV R4, 0xf60 ;  /* 0x00000f6000047802 */ /* 0x000fce0000000f00 */
[----:B-1-3--:R-:W-:Y:S05]  /*0f50*/  CALL.REL.NOINC `($__internal_0_$__cuda_sm20_sqrt_rn_f32_slowpath) ;  /* 0x0000000000647944 */ /* 0x00afea0003c00000 */
[----:B------:R-:W-:Y:S05]  /*0f60*/  BRA `(.L_x_10) ;  /* 0x0000000000107947 */ /* 0x000fea0003800000 */
.L_x_9:
[----:B-1----:R-:W-:Y:S01]  /*0f70*/  FMUL.FTZ R5, R4, R3 ;  /* 0x0000000304057220 */ /* 0x002fe20000410000 */
[----:B------:R-:W-:-:S03]  /*0f80*/  FMUL.FTZ R3, R3, 0.5 ;  /* 0x3f00000003037820 */ /* 0x000fc60000410000 */
[----:B------:R-:W-:-:S04]  /*0f90*/  FFMA R0, -R5, R5, R4 ;  /* 0x0000000505007223 */ /* 0x000fc80000000104 */
[----:B------:R-:W-:-:S07]  /*0fa0*/  FFMA R0, R0, R3, R5 ;  /* 0x0000000300007223 */ /* 0x000fce0000000005 */
.L_x_10:
[----:B------:R-:W0:Y:S02]  /*0fb0*/  LDCU UR4, c[0x0][0x3b4] ;  /* 0x00007680ff0477ac */ /* 0x000e240008000800 */
[----:B0-----:R-:W-:-:S04]  /*0fc0*/  FADD R0, R0, UR4 ;  /* 0x0000000400007e21 */ /* 0x001fc80008000000 */
[----:B------:R-:W-:-:S07]  /*0fd0*/  FADD R0, R7, R0 ;  /* 0x0000000007007221 */ /* 0x000fce0000000000 */
.L_x_6:
[----:B------:R-:W0:Y:S01]  /*0fe0*/  LDCU UR4, c[0x0][0x390] ;  /* 0x00007200ff0477ac */ /* 0x000e220008000800 */
[----:B------:R-:W1:Y:S01]  /*0ff0*/  LDC R2, c[0x0][0x3c4] ;  /* 0x0000f100ff027b82 */ /* 0x000e620000000800 */
[----:B0-----:R-:W-:-:S13]  /*1000*/  ISETP.LT.AND P0, PT, RZ, UR4, PT ;  /* 0x00000004ff007c0c */ /* 0x001fda000bf01270 */
[----:B-1----:R-:W-:-:S07]  /*1010*/  @P0 FMUL R0, R2, 9.8090892502737194965e-45 ;  /* 0x0000000702000820 */ /* 0x002fce0000400000 */
.L_x_3:
[----:B------:R-:W-:Y:S05]  /*1020*/  BSYNC.RECONVERGENT B0 ;  /* 0x0000000000007941 */ /* 0x000fea0003800200 */
.L_x_2:
[----:B------:R-:W0:Y:S01]  /*1030*/  F2F.F64.F32 R2, R0 ;  /* 0x0000000000027310 */ /* 0x000e220000201800 */
[----:B------:R-:W-:Y:S01]  /*1040*/  MOV R8, 0x0 ;  /* 0x0000000000087802 */ /* 0x000fe20000000f00 */
[----:B------:R-:W1:Y:S01]  /*1050*/  LDCU.64 UR6, c[0x4][0x8] ;  /* 0x01000100ff0677ac */ /* 0x000e620008000a00 */
[----:B---3--:R-:W-:-:S04]  /*1060*/  IADD3 R6, P0, P1, R1, 0x20, R6 ;  /* 0x0000002001067810 */ /* 0x008fc8000791e006 */
[----:B------:R-:W2:Y:S01]  /*1070*/  LDC.64 R8, c[0x4][R8] ;  /* 0x0100000008087b82 */ /* 0x000ea20000000a00 */
[----:B------:R-:W-:Y:S01]  /*1080*/  IADD3.X R7, PT, PT, RZ, UR5, RZ, P0, P1 ;  /* 0x00000005ff077c10 */ /* 0x000fe200087e24ff */
[----:B0-----:R0:W-:Y:S01]  /*1090*/  STL.64 [R1+0x20], R2 ;  /* 0x0000200201007387 */ /* 0x0011e20000100a00 */
[----:B-1----:R-:W-:Y:S01]  /*10a0*/  IMAD.U32 R4, RZ, RZ, UR6 ;  /* 0x00000006ff047e24 */ /* 0x002fe2000f8e00ff */
[----:B------:R-:W-:-:S07]  /*10b0*/  MOV R5, UR7 ;  /* 0x0000000700057c02 */ /* 0x000fce0008000f00 */
[----:B------:R-:W-:-:S07]  /*10c0*/  LEPC R20, `(.L_x_11) ;  /* 0x000000001014794e */ /* 0x000fce0000000000 */
[----:B0-2---:R-:W-:Y:S05]  /*10d0*/  CALL.ABS.NOINC R8 ;  /* 0x0000000008007343 */ /* 0x005fea0003c00000 */
.L_x_11:
[----:B------:R-:W-:Y:S05]  /*10e0*/  EXIT ;  /* 0x000000000000794d */ /* 0x000fea0003800000 */
        .weak           $__internal_0_$__cuda_sm20_sqrt_rn_f32_slowpath
        .type           $__internal_0_$__cuda_sm20_sqrt_rn_f32_slowpath,@function
        .size           $__internal_0_$__cuda_sm20_sqrt_rn_f32_slowpath,($__internal_1_$__cuda_sm3x_div_rn_noftz_f32_slowpath - $__internal_0_$__cuda_sm20_sqrt_rn_f32_slowpath)
$__internal_0_$__cuda_sm20_sqrt_rn_f32_slowpath:
[----:B------:R-:W-:-:S13]  /*10f0*/  LOP3.LUT P0, RZ, R0, 0x7fffffff, RZ, 0xc0, !PT ;  /* 0x7fffffff00ff7812 */ /* 0x000fda000780c0ff */
[----:B------:R-:W-:Y:S01]  /*1100*/  @!P0 MOV R2, R0 ;  /* 0x0000000000028202 */ /* 0x000fe20000000f00 */
[----:B------:R-:W-:Y:S06]  /*1110*/  @!P0 BRA `(.L_x_12) ;  /* 0x0000000000448947 */ /* 0x000fec0003800000 */
[----:B------:R-:W-:-:S13]  /*1120*/  FSETP.GEU.FTZ.AND P0, PT, R0, RZ, PT ;  /* 0x000000ff0000720b */ /* 0x000fda0003f1e000 */
[----:B------:R-:W-:Y:S01]  /*1130*/  @!P0 IMAD.MOV.U32 R2, RZ, RZ, 0x7fffffff ;  /* 0x7fffffffff028424 */ /* 0x000fe200078e00ff */
[----:B------:R-:W-:Y:S06]  /*1140*/  @!P0 BRA `(.L_x_12) ;  /* 0x0000000000388947 */ /* 0x000fec0003800000 */
[----:B------:R-:W-:-:S13]  /*1150*/  FSETP.GTU.FTZ.AND P0, PT, |R0|, +INF , PT ;  /* 0x7f8000000000780b */ /* 0x000fda0003f1c200 */
[----:B------:R-:W-:Y:S01]  /*1160*/  @P0 FADD.FTZ R2, R0, 1 ;  /* 0x3f80000000020421 */ /* 0x000fe20000010000 */
[----:B------:R-:W-:Y:S06]  /*1170*/  @P0 BRA `(.L_x_12) ;  /* 0x00000000002c0947 */ /* 0x000fec0003800000 */
[----:B------:R-:W-:-:S13]  /*1180*/  FSETP.NEU.FTZ.AND P0, PT, |R0|, +INF , PT ;  /* 0x7f8000000000780b */ /* 0x000fda0003f1d200 */
[----:B------:R-:W-:Y:S01]  /*1190*/  @!P0 MOV R2, R0 ;  /* 0x0000000000028202 */ /* 0x000fe20000000f00 */
[----:B------:R-:W-:Y:S06]  /*11a0*/  @!P0 BRA `(.L_x_12) ;  /* 0x0000000000208947 */ /* 0x000fec0003800000 */
[----:B------:R-:W-:-:S04]  /*11b0*/  FFMA R0, R0, 1.84467440737095516160e+19, RZ ;  /* 0x5f80000000007823 */ /* 0x000fc800000000ff */
[----:B------:R-:W0:Y:S02]  /*11c0*/  MUFU.RSQ R3, R0 ;  /* 0x0000000000037308 */ /* 0x000e240000001400 */
[----:B0-----:R-:W-:Y:S01]  /*11d0*/  FMUL.FTZ R5, R0, R3 ;  /* 0x0000000300057220 */ /* 0x001fe20000410000 */
[----:B------:R-:W-:-:S03]  /*11e0*/  FMUL.FTZ R3, R3, 0.5 ;  /* 0x3f00000003037820 */ /* 0x000fc60000410000 */
[----:B------:R-:W-:-:S04]  /*11f0*/  FADD.FTZ R2, -R5, -RZ ;  /* 0x800000ff05027221 */ /* 0x000fc80000010100 */
[----:B------:R-:W-:-:S04]  /*1200*/  FFMA R2, R5, R2, R0 ;  /* 0x0000000205027223 */ /* 0x000fc80000000000 */
[----:B------:R-:W-:-:S04]  /*1210*/  FFMA R2, R2, R3, R5 ;  /* 0x0000000302027223 */ /* 0x000fc80000000005 */
[----:B------:R-:W-:-:S07]  /*1220*/  FMUL.FTZ R2, R2, 2.3283064365386962891e-10 ;  /* 0x2f80000002027820 */ /* 0x000fce0000410000 */
.L_x_12:
[----:B------:R-:W-:Y:S01]  /*1230*/  HFMA2 R3, -RZ, RZ, 0, 0 ;  /* 0x00000000ff037431 */ /* 0x000fe200000001ff */
[----:B------:R-:W-:Y:S01]  /*1240*/  MOV R0, R2 ;  /* 0x0000000200007202 */ /* 0x000fe20000000f00 */
[----:B------:R-:W-:-:S04]  /*1250*/  IMAD.MOV.U32 R2, RZ, RZ, R4 ;  /* 0x000000ffff027224 */ /* 0x000fc800078e0004 */
[----:B------:R-:W-:Y:S05]  /*1260*/  RET.REL.NODEC R2 `(_Z7computefffiifffffffffffff) ;  /* 0xffffffec02647950 */ /* 0x000fea0003c3ffff */
        .weak           $__internal_1_$__cuda_sm3x_div_rn_noftz_f32_slowpath
        .type           $__internal_1_$__cuda_sm3x_div_rn_noftz_f32_slowpath,@function
        .size           $__internal_1_$__cuda_sm3x_div_rn_noftz_f32_slowpath,(.L_x_26 - $__internal_1_$__cuda_sm3x_div_rn_noftz_f32_slowpath)
$__internal_1_$__cuda_sm3x_div_rn_noftz_f32_slowpath:
[----:B------:R-:W-:Y:S01]  /*1270*/  SHF.R.U32.HI R9, RZ, 0x17, R3 ;  /* 0x00000017ff097819 */ /* 0x000fe20000011603 */
[----:B------:R-:W-:Y:S01]  /*1280*/  BSSY.RECONVERGENT B1, `(.L_x_13) ;  /* 0x0000062000017945 */ /* 0x000fe20003800200 */
[----:B------:R-:W-:Y:S02]  /*1290*/  SHF.R.U32.HI R7, RZ, 0x17, R2 ;  /* 0x00000017ff077819 */ /* 0x000fe40000011602 */
[----:B------:R-:W-:Y:S02]  /*12a0*/  LOP3.LUT R14, R9, 0xff, RZ, 0xc0, !PT ;  /* 0x000000ff090e7812 */ /* 0x000fe400078ec0ff */
[----:B------:R-:W-:Y:S02]  /*12b0*/  LOP3.LUT R12, R7, 0xff, RZ, 0xc0, !PT ;  /* 0x000000ff070c7812 */ /* 0x000fe400078ec0ff */
[----:B------:R-:W-:-:S03]  /*12c0*/  IADD3 R10, PT, PT, R14, -0x1, RZ ;  /* 0xffffffff0e0a7810 */ /* 0x000fc60007ffe0ff */
[----:B------:R-:W-:Y:S01]  /*12d0*/  VIADD R9, R12, 0xffffffff ;  /* 0xffffffff0c097836 */ /* 0x000fe20000000000 */
[----:B------:R-:W-:-:S04]  /*12e0*/  ISETP.GT.U32.AND P0, PT, R10, 0xfd, PT ;  /* 0x000000fd0a00780c */ /* 0x000fc80003f04070 */
[----:B------:R-:W-:-:S13]  /*12f0*/  ISETP.GT.U32.OR P0, PT, R9, 0xfd, P0 ;  /* 0x000000fd0900780c */ /* 0x000fda0000704470 */
[----:B------:R-:W-:Y:S01]  /*1300*/  @!P0 MOV R7, RZ ;  /* 0x000000ff00078202 */ /* 0x000fe20000000f00 */
[----:B------:R-:W-:Y:S06]  /*1310*/  @!P0 BRA `(.L_x_14) ;  /* 0x00000000005c8947 */ /* 0x000fec0003800000 */
[----:B------:R-:W-:Y:S02]  /*1320*/  FSETP.GTU.FTZ.AND P0, PT, |R2|, +INF , PT ;  /* 0x7f8000000200780b */ /* 0x000fe40003f1c200 */
[----:B------:R-:W-:-:S04]  /*1330*/  FSETP.GTU.FTZ.AND P1, PT, |R3|, +INF , PT ;  /* 0x7f8000000300780b */ /* 0x000fc80003f3c200 */
[----:B------:R-:W-:-:S13]  /*1340*/  PLOP3.LUT P0, PT, P0, P1, PT, 0xf8, 0x8f ;  /* 0x00000000008f781c */ /* 0x000fda0000703f70 */
[----:B------:R-:W-:Y:S05]  /*1350*/  @P0 BRA `(.L_x_15) ;  /* 0x00000004004c0947 */ /* 0x000fea0003800000 */
[----:B------:R-:W-:-:S13]  /*1360*/  LOP3.LUT P0, RZ, R3, 0x7fffffff, R2, 0xc8, !PT ;  /* 0x7fffffff03ff7812 */ /* 0x000fda000780c802 */
[----:B------:R-:W-:Y:S05]  /*1370*/  @!P0 BRA `(.L_x_16) ;  /* 0x00000004003c8947 */ /* 0x000fea0003800000 */
[C---:B------:R-:W-:Y:S02]  /*1380*/  FSETP.NEU.FTZ.AND P3, PT, |R2|.reuse, +INF , PT ;  /* 0x7f8000000200780b */ /* 0x040fe40003f7d200 */
[----:B------:R-:W-:Y:S02]  /*1390*/  FSETP.NEU.FTZ.AND P1, PT, |R3|, +INF , PT ;  /* 0x7f8000000300780b */ /* 0x000fe40003f3d200 */
[----:B------:R-:W-:-:S11]  /*13a0*/  FSETP.NEU.FTZ.AND P0, PT, |R2|, +INF , PT ;  /* 0x7f8000000200780b */ /* 0x000fd60003f1d200 */
[----:B------:R-:W-:Y:S05]  /*13b0*/  @!P1 BRA !P3, `(.L_x_16) ;  /* 0x00000004002c9947 */ /* 0x000fea0005800000 */
[----:B------:R-:W-:-:S04]  /*13c0*/  LOP3.LUT P3, RZ, R2, 0x7fffffff, RZ, 0xc0, !PT ;  /* 0x7fffffff02ff7812 */ /* 0x000fc8000786c0ff */
[----:B------:R-:W-:-:S13]  /*13d0*/  PLOP3.LUT P1, PT, P1, P3, PT, 0x2f, 0xf2 ;  /* 0x0000000000f2781c */ /* 0x000fda0000f26577 */
[----:B------:R-:W-:Y:S05]  /*13e0*/  @P1 BRA `(.L_x_17) ;  /* 0x0000000400181947 */ /* 0x000fea0003800000 */
[----:B------:R-:W-:-:S04]  /*13f0*/  LOP3.LUT P1, RZ, R3, 0x7fffffff, RZ, 0xc0, !PT ;  /* 0x7fffffff03ff7812 */ /* 0x000fc8000782c0ff */
[----:B------:R-:W-:-:S13]  /*1400*/  PLOP3.LUT P0, PT, P0, P1, PT, 0x2f, 0xf2 ;  /* 0x0000000000f2781c */ /* 0x000fda0000702577 */
[----:B------:R-:W-:Y:S05]  /*1410*/  @P0 BRA `(.L_x_18) ;  /* 0x0000000400000947 */ /* 0x000fea0003800000 */
[----:B------:R-:W-:Y:S02]  /*1420*/  ISETP.GE.AND P0, PT, R9, RZ, PT ;  /* 0x000000ff0900720c */ /* 0x000fe40003f06270 */
[----:B------:R-:W-:-:S11]  /*1430*/  ISETP.GE.AND P1, PT, R10, RZ, PT ;  /* 0x000000ff0a00720c */ /* 0x000fd60003f26270 */
[----:B------:R-:W-:Y:S01]  /*1440*/  @P0 MOV R7, RZ ;  /* 0x000000ff00070202 */ /* 0x000fe20000000f00 */
[----:B------:R-:W-:Y:S02]  /*1450*/  @!P0 IMAD.MOV.U32 R7, RZ, RZ, -0x40 ;  /* 0xffffffc0ff078424 */ /* 0x000fe400078e00ff */
[----:B------:R-:W-:Y:S01]  /*1460*/  @!P0 FFMA R2, R2, 1.84467440737095516160e+19, RZ ;  /* 0x5f80000002028823 */ /* 0x000fe200000000ff */
[----:B------:R-:W-:Y:S02]  /*1470*/  @!P1 FFMA R3, R3, 1.84467440737095516160e+19, RZ ;  /* 0x5f80000003039823 */ /* 0x000fe400000000ff */
[----:B------:R-:W-:-:S07]  /*1480*/  @!P1 IADD3 R7, PT, PT, R7, 0x40, RZ ;  /* 0x0000004007079810 */ /* 0x000fce0007ffe0ff */
.L_x_14:
[----:B------:R-:W-:Y:S01]  /*1490*/  LEA R10, R14, 0xc0800000, 0x17 ;  /* 0xc08000000e0a7811 */ /* 0x000fe200078eb8ff */
[----:B------:R-:W-:Y:S03]  /*14a0*/  BSSY.RECONVERGENT B2, `(.L_x_19) ;  /* 0x0000036000027945 */ /* 0x000fe60003800200 */
[----:B------:R-:W-:Y:S01]  /*14b0*/  IADD3 R10, PT, PT, -R10, R3, RZ ;  /* 0x000000030a0a7210 */ /* 0x000fe20007ffe1ff */
[----:B------:R-:W-:-:S03]  /*14c0*/  VIADD R3, R12, 0xffffff81 ;  /* 0xffffff810c037836 */ /* 0x000fc60000000000 */
[----:B------:R0:W1:Y:S01]  /*14d0*/  MUFU.RCP R9, R10 ;  /* 0x0000000a00097308 */ /* 0x0000620000001000 */
[----:B------:R-:W-:Y:S01]  /*14e0*/  FADD.FTZ R11, -R10, -RZ ;  /* 0x800000ff0a0b7221 */ /* 0x000fe20000010100 */
[C---:B------:R-:W-:Y:S01]  /*14f0*/  IMAD R2, R3.reuse, -0x800000, R2 ;  /* 0xff80000003027824 */ /* 0x040fe200078e0202 */
[----:B0-----:R-:W-:-:S04]  /*1500*/  IADD3 R10, PT, PT, R3, 0x7f, -R14 ;  /* 0x0000007f030a7810 */ /* 0x001fc80007ffe80e */
[----:B------:R-:W-:Y:S01]  /*1510*/  IADD3 R10, PT, PT, R10, R7, RZ ;  /* 0x000000070a0a7210 */ /* 0x000fe20007ffe0ff */
[----:B-1----:R-:W-:-:S04]  /*1520*/  FFMA R12, R9, R11, 1 ;  /* 0x3f800000090c7423 */ /* 0x002fc8000000000b */
[----:B------:R-:W-:-:S04]  /*1530*/  FFMA R16, R9, R12, R9 ;  /* 0x0000000c09107223 */ /* 0x000fc80000000009 */
[----:B------:R-:W-:-:S04]  /*1540*/  FFMA R9, R2, R16, RZ ;  /* 0x0000001002097223 */ /* 0x000fc800000000ff */
[----:B------:R-:W-:-:S04]  /*1550*/  FFMA R12, R11, R9, R2 ;  /* 0x000000090b0c7223 */ /* 0x000fc80000000002 */
[----:B------:R-:W-:-:S04]  /*1560*/  FFMA R9, R16, R12, R9 ;  /* 0x0000000c10097223 */ /* 0x000fc80000000009 */
[----:B------:R-:W-:-:S04]  /*1570*/  FFMA R12, R11, R9, R2 ;  /* 0x000000090b0c7223 */ /* 0x000fc80000000002 */
[----:B------:R-:W-:-:S05]  /*1580*/  FFMA R2, R16, R12, R9 ;  /* 0x0000000c10027223 */ /* 0x000fca0000000009 */
[----:B------:R-:W-:-:S04]  /*1590*/  SHF.R.U32.HI R3, RZ, 0x17, R2 ;  /* 0x00000017ff037819 */ /* 0x000fc80000011602 */
[----:B------:R-:W-:-:S04]  /*15a0*/  LOP3.LUT R3, R3, 0xff, RZ, 0xc0, !PT ;  /* 0x000000ff03037812 */ /* 0x000fc800078ec0ff */
[----:B------:R-:W-:-:S05]  /*15b0*/  IADD3 R11, PT, PT, R3, R10, RZ ;  /* 0x0000000a030b7210 */ /* 0x000fca0007ffe0ff */
[----:B------:R-:W-:-:S05]  /*15c0*/  VIADD R3, R11, 0xffffffff ;  /* 0xffffffff0b037836 */ /* 0x000fca0000000000 */
[----:B------:R-:W-:-:S13]  /*15d0*/  ISETP.GE.U32.AND P0, PT, R3, 0xfe, PT ;  /* 0x000000fe0300780c */ /* 0x000fda0003f06070 */
[----:B------:R-:W-:Y:S05]  /*15e0*/  @!P0 BRA `(.L_x_20) ;  /* 0x0000000000808947 */ /* 0x000fea0003800000 */
[----:B------:R-:W-:-:S13]  /*15f0*/  ISETP.GT.AND P0, PT, R11, 0xfe, PT ;  /* 0x000000fe0b00780c */ /* 0x000fda0003f04270 */
[----:B------:R-:W-:Y:S05]  /*1600*/  @P0 BRA `(.L_x_21) ;  /* 0x00000000006c0947 */ /* 0x000fea0003800000 */
[----:B------:R-:W-:-:S13]  /*1610*/  ISETP.GE.AND P0, PT, R11, 0x1, PT ;  /* 0x000000010b00780c */ /* 0x000fda0003f06270 */
[----:B------:R-:W-:Y:S05]  /*1620*/  @P0 BRA `(.L_x_22) ;  /* 0x0000000000740947 */ /* 0x000fea0003800000 */
[----:B------:R-:W-:Y:S02]  /*1630*/  ISETP.GE.AND P0, PT, R11, -0x18, PT ;  /* 0xffffffe80b00780c */ /* 0x000fe40003f06270 */
[----:B------:R-:W-:-:S11]  /*1640*/  LOP3.LUT R2, R2, 0x80000000, RZ, 0xc0, !PT ;  /* 0x8000000002027812 */ /* 0x000fd600078ec0ff */
[----:B------:R-:W-:Y:S05]  /*1650*/  @!P0 BRA `(.L_x_22) ;  /* 0x0000000000688947 */ /* 0x000fea0003800000 */
[CCC-:B------:R-:W-:Y:S01]  /*1660*/  FFMA.RZ R3, R16.reuse, R12.reuse, R9.reuse ;  /* 0x0000000c10037223 */ /* 0x1c0fe2000000c009 */
[CCC-:B------:R-:W-:Y:S01]  /*1670*/  FFMA.RM R10, R16.reuse, R12.reuse, R9.reuse ;  /* 0x0000000c100a7223 */ /* 0x1c0fe20000004009 */
[C---:B------:R-:W-:Y:S02]  /*1680*/  ISETP.NE.AND P3, PT, R11.reuse, RZ, PT ;  /* 0x000000ff0b00720c */ /* 0x040fe40003f65270 */
[----:B------:R-:W-:Y:S02]  /*1690*/  ISETP.NE.AND P1, PT, R11, RZ, PT ;  /* 0x000000ff0b00720c */ /* 0x000fe40003f25270 */
[----:B------:R-:W-:Y:S01]  /*16a0*/  LOP3.LUT R7, R3, 0x7fffff, RZ, 0xc0, !PT ;  /* 0x007fffff03077812 */ /* 0x000fe200078ec0ff */
[----:B------:R-:W-:Y:S01]  /*16b0*/  FFMA.RP R3, R16, R12, R9 ;  /* 0x0000000c10037223 */ /* 0x000fe20000008009 */
[----:B------:R-:W-:Y:S02]  /*16c0*/  IADD3 R12, PT, PT, R11, 0x20, RZ ;  /* 0x000000200b0c7810 */ /* 0x000fe40007ffe0ff */
[----:B------:R-:W-:-:S02]  /*16d0*/  LOP3.LUT R7, R7, 0x800000, RZ, 0xfc, !PT ;  /* 0x0080000007077812 */ /* 0x000fc400078efcff */
[----:B------:R-:W-:Y:S02]  /*16e0*/  IADD3 R9, PT, PT, -R11, RZ, RZ ;  /* 0x000000ff0b097210 */ /* 0x000fe40007ffe1ff */
[----:B------:R-:W-:Y:S02]  /*16f0*/  SHF.L.U32 R12, R7, R12, RZ ;  /* 0x0000000c070c7219 */ /* 0x000fe400000006ff */
[----:B------:R-:W-:Y:S02]  /*1700*/  FSETP.NEU.FTZ.AND P0, PT, R3, R10, PT ;  /* 0x0000000a0300720b */ /* 0x000fe40003f1d000 */
[----:B------:R-:W-:Y:S02]  /*1710*/  SEL R10, R9, RZ, P3 ;  /* 0x000000ff090a7207 */ /* 0x000fe40001800000 */
[----:B------:R-:W-:Y:S02]  /*1720*/  ISETP.NE.AND P1, PT, R12, RZ, P1 ;  /* 0x000000ff0c00720c */ /* 0x000fe40000f25270 */
[----:B------:R-:W-:-:S02]  /*1730*/  SHF.R.U32.HI R10, RZ, R10, R7 ;  /* 0x0000000aff0a7219 */ /* 0x000fc40000011607 */
[----:B------:R-:W-:Y:S02]  /*1740*/  PLOP3.LUT P0, PT, P0, P1, PT, 0xf8, 0x8f ;  /* 0x00000000008f781c */ /* 0x000fe40000703f70 */
[----:B------:R-:W-:Y:S02]  /*1750*/  SHF.R.U32.HI R12, RZ, 0x1, R10 ;  /* 0x00000001ff0c7819 */ /* 0x000fe4000001160a */
[----:B------:R-:W-:-:S04]  /*1760*/  SEL R3, RZ, 0x1, !P0 ;  /* 0x00000001ff037807 */ /* 0x000fc80004000000 */
[----:B------:R-:W-:-:S04]  /*1770*/  LOP3.LUT R3, R3, 0x1, R12, 0xf8, !PT ;  /* 0x0000000103037812 */ /* 0x000fc800078ef80c */
[----:B------:R-:W-:-:S05]  /*1780*/  LOP3.LUT R3, R3, R10, RZ, 0xc0, !PT ;  /* 0x0000000a03037212 */ /* 0x000fca00078ec0ff */
[----:B------:R-:W-:-:S05]  /*1790*/  IMAD.IADD R3, R12, 0x1, R3 ;  /* 0x000000010c037824 */ /* 0x000fca00078e0203 */
[----:B------:R-:W-:Y:S01]  /*17a0*/  LOP3.LUT R2, R3, R2, RZ, 0xfc, !PT ;  /* 0x0000000203027212 */ /* 0x000fe200078efcff */
[----:B------:R-:W-:Y:S06]  /*17b0*/  BRA `(.L_x_22) ;  /* 0x0000000000107947 */ /* 0x000fec0003800000 */
.L_x_21:
[----:B------:R-:W-:-:S04]  /*17c0*/  LOP3.LUT R2, R2, 0x80000000, RZ, 0xc0, !PT ;  /* 0x8000000002027812 */ /* 0x000fc800078ec0ff */
[----:B------:R-:W-:Y:S01]  /*17d0*/  LOP3.LUT R2, R2, 0x7f800000, RZ, 0xfc, !PT ;  /* 0x7f80000002027812 */ /* 0x000fe200078efcff */
[----:B------:R-:W-:Y:S06]  /*17e0*/  BRA `(.L_x_22) ;  /* 0x0000000000047947 */ /* 0x000fec0003800000 */
.L_x_20:
[----:B------:R-:W-:-:S07]  /*17f0*/  LEA R2, R10, R2, 0x17 ;  /* 0x000000020a027211 */ /* 0x000fce00078eb8ff */
.L_x_22:
[----:B------:R-:W-:Y:S05]  /*1800*/  BSYNC.RECONVERGENT B2 ;  /* 0x0000000000027941 */ /* 0x000fea0003800200 */
.L_x_19:
[----:B------:R-:W-:Y:S05]  /*1810*/  BRA `(.L_x_23) ;  /* 0x0000000000207947 */ /* 0x000fea0003800000 */
.L_x_18:
[----:B------:R-:W-:-:S04]  /*1820*/  LOP3.LUT R2, R3, 0x80000000, R2, 0x48, !PT ;  /* 0x8000000003027812 */ /* 0x000fc800078e4802 */
[----:B------:R-:W-:Y:S01]  /*1830*/  LOP3.LUT R2, R2, 0x7f800000, RZ, 0xfc, !PT ;  /* 0x7f80000002027812 */ /* 0x000fe200078efcff */
[----:B------:R-:W-:Y:S06]  /*1840*/  BRA `(.L_x_23) ;  /* 0x0000000000147947 */ /* 0x000fec0003800000 */
.L_x_17:
[----:B------:R-:W-:Y:S01]  /*1850*/  LOP3.LUT R2, R3, 0x80000000, R2, 0x48, !PT ;  /* 0x8000000003027812 */ /* 0x000fe200078e4802 */
[----:B------:R-:W-:Y:S06]  /*1860*/  BRA `(.L_x_23) ;  /* 0x00000000000c7947 */ /* 0x000fec0003800000 */
.L_x_16:
[----:B------:R-:W0:Y:S01]  /*1870*/  MUFU.RSQ R2, -QNAN ;  /* 0xffc0000000027908 */ /* 0x000e220000001400 */
[----:B------:R-:W-:Y:S05]  /*1880*/  BRA `(.L_x_23) ;  /* 0x0000000000047947 */ /* 0x000fea0003800000 */
.L_x_15:
[----:B------:R-:W-:-:S07]  /*1890*/  FADD.FTZ R2, R2, R3 ;  /* 0x0000000302027221 */ /* 0x000fce0000010000 */
.L_x_23:
[----:B------:R-:W-:Y:S05]  /*18a0*/  BSYNC.RECONVERGENT B1 ;  /* 0x0000000000017941 */ /* 0x000fea0003800200 */
.L_x_13:
[----:B------:R-:W-:-:S04]  /*18b0*/  HFMA2 R9, -RZ, RZ, 0, 0 ;  /* 0x00000000ff097431 */ /* 0x000fc800000001ff */
[----:B0-----:R-:W-:Y:S05]  /*18c0*/  RET.REL.NODEC R8 `(_Z7computefffiifffffffffffff) ;  /* 0xffffffe408cc7950 */ /* 0x001fea0003c3ffff */
.L_x_24:
[----:B------:R-:W-:-:S00]  /*18d0*/  BRA `(.L_x_24) ;  /* 0xfffffffc00fc7947 */ /* 0x000fc0000383ffff */
[----:B------:R-:W-:-:S00]  /*18e0*/  NOP ;  /* 0x0000000000007918 */ /* 0x000fc00000000000 */
        /* <DEDUP_REMOVED lines=9> */
.L_x_26:


//--------------------- .nv.global.init           --------------------------
	.section	.nv.global.init,"aw",@progbits
	.align	4
.nv.global.init:
	.type		__cudart_i2opi_f,@object
	.size		__cudart_i2opi_f,($str - __cudart_i2opi_f)
__cudart_i2opi_f:
        /*0000*/ 	.byte	0x41, 0x90, 0x43, 0x3c, 0x99, 0x95, 0x62, 0xdb, 0xc0, 0xdd, 0x34, 0xf5, 0xd1, 0x57, 0x27, 0xfc
        /*0010*/ 	.byte	0x29, 0x15, 0x44, 0x4e, 0x6e, 0x83, 0xf9, 0xa2
	.type		$str,@object
	.size		$str,(.L_0 - $str)
$str:
        /*0018*/ 	.byte	0x25, 0x2e, 0x31, 0x37, 0x67, 0x0a, 0x00
.L_0:


//--------------------- .nv.shared.reserved.0     --------------------------
	.section	.nv.shared.reserved.0,"aw",@nobits
	.weak		__nv_reservedSMEM_offset_0_alias
	.size		__nv_reservedSMEM_offset_0_alias, 0, 64
	.other		__nv_reservedSMEM_offset_0_alias,@"STO_CUDA_RESERVED_SHARED STV_DEFAULT"
__nv_reservedSMEM_offset_0_alias:
	.zero		0
	.zero		64


//--------------------- .nv.constant0._Z7computefffiifffffffffffff --------------------------
	.section	.nv.constant0._Z7computefffiifffffffffffff,"a",@progbits
	.sectionflags	@""
	.align	4
.nv.constant0._Z7computefffiifffffffffffff:
	.zero		968


//--------------------- SYMBOLS --------------------------

	.type		.nv.reservedSmem.offset0,@object
	.size		.nv.reservedSmem.offset0,0x4
	.type		vprintf,@function
